//
// Generated by NVIDIA NVVM Compiler
//
// Compiler Build ID: CL-36424714
// Cuda compilation tools, release 13.0, V13.0.88
// Based on NVVM 20.0.0
//

.version 9.0
.target sm_100
.address_size 64

	// .globl	my_kernel_kernel0
// _ZZ17my_kernel_kernel0E18PaddedInput_shared has been demoted
// _ZZ17my_kernel_kernel0E18placeholder_shared has been demoted

.visible .entry my_kernel_kernel0(
	.param .u64 .ptr .align 1 my_kernel_kernel0_param_0,
	.param .u64 .ptr .align 1 my_kernel_kernel0_param_1,
	.param .u64 .ptr .align 1 my_kernel_kernel0_param_2,
	.param .u64 .ptr .align 1 my_kernel_kernel0_param_3
)
{
	.local .align 16 .b8 	__local_depot0[3584];
	.reg .b64 	%SP;
	.reg .b64 	%SPL;
	.reg .pred 	%p<9>;
	.reg .b16 	%rs<8>;
	.reg .b32 	%r<100>;
	.reg .b32 	%f<960>;
	.reg .b64 	%rd<42>;
	// demoted variable
	.shared .align 4 .b8 _ZZ17my_kernel_kernel0E18PaddedInput_shared[18816];
	// demoted variable
	.shared .align 4 .b8 _ZZ17my_kernel_kernel0E18placeholder_shared[6144];
	mov.u64 	%SPL, __local_depot0;
	add.u64 	%rd1, %SPL, 0;
	mov.f32 	%f401, 0f00000000;
	st.local.v4.f32 	[%rd1], {%f401, %f401, %f401, %f401};
	st.local.v4.f32 	[%rd1+1792], {%f401, %f401, %f401, %f401};
	st.local.v4.f32 	[%rd1+16], {%f401, %f401, %f401, %f401};
	st.local.v4.f32 	[%rd1+1808], {%f401, %f401, %f401, %f401};
	st.local.v4.f32 	[%rd1+256], {%f401, %f401, %f401, %f401};
	st.local.v4.f32 	[%rd1+2048], {%f401, %f401, %f401, %f401};
	st.local.v4.f32 	[%rd1+272], {%f401, %f401, %f401, %f401};
	st.local.v4.f32 	[%rd1+2064], {%f401, %f401, %f401, %f401};
	st.local.v4.f32 	[%rd1+512], {%f401, %f401, %f401, %f401};
	st.local.v4.f32 	[%rd1+2304], {%f401, %f401, %f401, %f401};
	st.local.v4.f32 	[%rd1+528], {%f401, %f401, %f401, %f401};
	st.local.v4.f32 	[%rd1+2320], {%f401, %f401, %f401, %f401};
	st.local.v4.f32 	[%rd1+768], {%f401, %f401, %f401, %f401};
	st.local.v4.f32 	[%rd1+2560], {%f401, %f401, %f401, %f401};
	st.local.v4.f32 	[%rd1+784], {%f401, %f401, %f401, %f401};
	st.local.v4.f32 	[%rd1+2576], {%f401, %f401, %f401, %f401};
	st.local.v4.f32 	[%rd1+1024], {%f401, %f401, %f401, %f401};
	st.local.v4.f32 	[%rd1+2816], {%f401, %f401, %f401, %f401};
	st.local.v4.f32 	[%rd1+1040], {%f401, %f401, %f401, %f401};
	st.local.v4.f32 	[%rd1+2832], {%f401, %f401, %f401, %f401};
	st.local.v4.f32 	[%rd1+1280], {%f401, %f401, %f401, %f401};
	st.local.v4.f32 	[%rd1+3072], {%f401, %f401, %f401, %f401};
	st.local.v4.f32 	[%rd1+1296], {%f401, %f401, %f401, %f401};
	st.local.v4.f32 	[%rd1+3088], {%f401, %f401, %f401, %f401};
	st.local.v4.f32 	[%rd1+1536], {%f401, %f401, %f401, %f401};
	st.local.v4.f32 	[%rd1+3328], {%f401, %f401, %f401, %f401};
	st.local.v4.f32 	[%rd1+1552], {%f401, %f401, %f401, %f401};
	st.local.v4.f32 	[%rd1+3344], {%f401, %f401, %f401, %f401};
	st.local.v4.f32 	[%rd1+32], {%f401, %f401, %f401, %f401};
	st.local.v4.f32 	[%rd1+1824], {%f401, %f401, %f401, %f401};
	st.local.v4.f32 	[%rd1+48], {%f401, %f401, %f401, %f401};
	st.local.v4.f32 	[%rd1+1840], {%f401, %f401, %f401, %f401};
	st.local.v4.f32 	[%rd1+288], {%f401, %f401, %f401, %f401};
	st.local.v4.f32 	[%rd1+2080], {%f401, %f401, %f401, %f401};
	st.local.v4.f32 	[%rd1+304], {%f401, %f401, %f401, %f401};
	st.local.v4.f32 	[%rd1+2096], {%f401, %f401, %f401, %f401};
	st.local.v4.f32 	[%rd1+544], {%f401, %f401, %f401, %f401};
	st.local.v4.f32 	[%rd1+2336], {%f401, %f401, %f401, %f401};
	st.local.v4.f32 	[%rd1+560], {%f401, %f401, %f401, %f401};
	st.local.v4.f32 	[%rd1+2352], {%f401, %f401, %f401, %f401};
	st.local.v4.f32 	[%rd1+800], {%f401, %f401, %f401, %f401};
	st.local.v4.f32 	[%rd1+2592], {%f401, %f401, %f401, %f401};
	st.local.v4.f32 	[%rd1+816], {%f401, %f401, %f401, %f401};
	st.local.v4.f32 	[%rd1+2608], {%f401, %f401, %f401, %f401};
	st.local.v4.f32 	[%rd1+1056], {%f401, %f401, %f401, %f401};
	st.local.v4.f32 	[%rd1+2848], {%f401, %f401, %f401, %f401};
	st.local.v4.f32 	[%rd1+1072], {%f401, %f401, %f401, %f401};
	st.local.v4.f32 	[%rd1+2864], {%f401, %f401, %f401, %f401};
	st.local.v4.f32 	[%rd1+1312], {%f401, %f401, %f401, %f401};
	st.local.v4.f32 	[%rd1+3104], {%f401, %f401, %f401, %f401};
	st.local.v4.f32 	[%rd1+1328], {%f401, %f401, %f401, %f401};
	st.local.v4.f32 	[%rd1+3120], {%f401, %f401, %f401, %f401};
	st.local.v4.f32 	[%rd1+1568], {%f401, %f401, %f401, %f401};
	st.local.v4.f32 	[%rd1+3360], {%f401, %f401, %f401, %f401};
	st.local.v4.f32 	[%rd1+1584], {%f401, %f401, %f401, %f401};
	st.local.v4.f32 	[%rd1+3376], {%f401, %f401, %f401, %f401};
	st.local.v4.f32 	[%rd1+64], {%f401, %f401, %f401, %f401};
	st.local.v4.f32 	[%rd1+1856], {%f401, %f401, %f401, %f401};
	st.local.v4.f32 	[%rd1+80], {%f401, %f401, %f401, %f401};
	st.local.v4.f32 	[%rd1+1872], {%f401, %f401, %f401, %f401};
	st.local.v4.f32 	[%rd1+320], {%f401, %f401, %f401, %f401};
	st.local.v4.f32 	[%rd1+2112], {%f401, %f401, %f401, %f401};
	st.local.v4.f32 	[%rd1+336], {%f401, %f401, %f401, %f401};
	st.local.v4.f32 	[%rd1+2128], {%f401, %f401, %f401, %f401};
	st.local.v4.f32 	[%rd1+576], {%f401, %f401, %f401, %f401};
	st.local.v4.f32 	[%rd1+2368], {%f401, %f401, %f401, %f401};
	st.local.v4.f32 	[%rd1+592], {%f401, %f401, %f401, %f401};
	st.local.v4.f32 	[%rd1+2384], {%f401, %f401, %f401, %f401};
	st.local.v4.f32 	[%rd1+832], {%f401, %f401, %f401, %f401};
	st.local.v4.f32 	[%rd1+2624], {%f401, %f401, %f401, %f401};
	st.local.v4.f32 	[%rd1+848], {%f401, %f401, %f401, %f401};
	st.local.v4.f32 	[%rd1+2640], {%f401, %f401, %f401, %f401};
	st.local.v4.f32 	[%rd1+1088], {%f401, %f401, %f401, %f401};
	st.local.v4.f32 	[%rd1+2880], {%f401, %f401, %f401, %f401};
	st.local.v4.f32 	[%rd1+1104], {%f401, %f401, %f401, %f401};
	st.local.v4.f32 	[%rd1+2896], {%f401, %f401, %f401, %f401};
	st.local.v4.f32 	[%rd1+1344], {%f401, %f401, %f401, %f401};
	st.local.v4.f32 	[%rd1+3136], {%f401, %f401, %f401, %f401};
	st.local.v4.f32 	[%rd1+1360], {%f401, %f401, %f401, %f401};
	st.local.v4.f32 	[%rd1+3152], {%f401, %f401, %f401, %f401};
	st.local.v4.f32 	[%rd1+1600], {%f401, %f401, %f401, %f401};
	st.local.v4.f32 	[%rd1+3392], {%f401, %f401, %f401, %f401};
	st.local.v4.f32 	[%rd1+1616], {%f401, %f401, %f401, %f401};
	st.local.v4.f32 	[%rd1+3408], {%f401, %f401, %f401, %f401};
	st.local.v4.f32 	[%rd1+96], {%f401, %f401, %f401, %f401};
	st.local.v4.f32 	[%rd1+1888], {%f401, %f401, %f401, %f401};
	st.local.v4.f32 	[%rd1+112], {%f401, %f401, %f401, %f401};
	st.local.v4.f32 	[%rd1+1904], {%f401, %f401, %f401, %f401};
	st.local.v4.f32 	[%rd1+352], {%f401, %f401, %f401, %f401};
	st.local.v4.f32 	[%rd1+2144], {%f401, %f401, %f401, %f401};
	st.local.v4.f32 	[%rd1+368], {%f401, %f401, %f401, %f401};
	st.local.v4.f32 	[%rd1+2160], {%f401, %f401, %f401, %f401};
	st.local.v4.f32 	[%rd1+608], {%f401, %f401, %f401, %f401};
	st.local.v4.f32 	[%rd1+2400], {%f401, %f401, %f401, %f401};
	st.local.v4.f32 	[%rd1+624], {%f401, %f401, %f401, %f401};
	st.local.v4.f32 	[%rd1+2416], {%f401, %f401, %f401, %f401};
	st.local.v4.f32 	[%rd1+864], {%f401, %f401, %f401, %f401};
	st.local.v4.f32 	[%rd1+2656], {%f401, %f401, %f401, %f401};
	st.local.v4.f32 	[%rd1+880], {%f401, %f401, %f401, %f401};
	st.local.v4.f32 	[%rd1+2672], {%f401, %f401, %f401, %f401};
	st.local.v4.f32 	[%rd1+1120], {%f401, %f401, %f401, %f401};
	st.local.v4.f32 	[%rd1+2912], {%f401, %f401, %f401, %f401};
	st.local.v4.f32 	[%rd1+1136], {%f401, %f401, %f401, %f401};
	st.local.v4.f32 	[%rd1+2928], {%f401, %f401, %f401, %f401};
	st.local.v4.f32 	[%rd1+1376], {%f401, %f401, %f401, %f401};
	st.local.v4.f32 	[%rd1+3168], {%f401, %f401, %f401, %f401};
	st.local.v4.f32 	[%rd1+1392], {%f401, %f401, %f401, %f401};
	st.local.v4.f32 	[%rd1+3184], {%f401, %f401, %f401, %f401};
	st.local.v4.f32 	[%rd1+1632], {%f401, %f401, %f401, %f401};
	st.local.v4.f32 	[%rd1+3424], {%f401, %f401, %f401, %f401};
	st.local.v4.f32 	[%rd1+1648], {%f401, %f401, %f401, %f401};
	st.local.v4.f32 	[%rd1+3440], {%f401, %f401, %f401, %f401};
	st.local.v4.f32 	[%rd1+128], {%f401, %f401, %f401, %f401};
	st.local.v4.f32 	[%rd1+1920], {%f401, %f401, %f401, %f401};
	st.local.v4.f32 	[%rd1+144], {%f401, %f401, %f401, %f401};
	st.local.v4.f32 	[%rd1+1936], {%f401, %f401, %f401, %f401};
	st.local.v4.f32 	[%rd1+384], {%f401, %f401, %f401, %f401};
	st.local.v4.f32 	[%rd1+2176], {%f401, %f401, %f401, %f401};
	st.local.v4.f32 	[%rd1+400], {%f401, %f401, %f401, %f401};
	st.local.v4.f32 	[%rd1+2192], {%f401, %f401, %f401, %f401};
	st.local.v4.f32 	[%rd1+640], {%f401, %f401, %f401, %f401};
	st.local.v4.f32 	[%rd1+2432], {%f401, %f401, %f401, %f401};
	st.local.v4.f32 	[%rd1+656], {%f401, %f401, %f401, %f401};
	st.local.v4.f32 	[%rd1+2448], {%f401, %f401, %f401, %f401};
	st.local.v4.f32 	[%rd1+896], {%f401, %f401, %f401, %f401};
	st.local.v4.f32 	[%rd1+2688], {%f401, %f401, %f401, %f401};
	st.local.v4.f32 	[%rd1+912], {%f401, %f401, %f401, %f401};
	st.local.v4.f32 	[%rd1+2704], {%f401, %f401, %f401, %f401};
	st.local.v4.f32 	[%rd1+1152], {%f401, %f401, %f401, %f401};
	st.local.v4.f32 	[%rd1+2944], {%f401, %f401, %f401, %f401};
	st.local.v4.f32 	[%rd1+1168], {%f401, %f401, %f401, %f401};
	st.local.v4.f32 	[%rd1+2960], {%f401, %f401, %f401, %f401};
	st.local.v4.f32 	[%rd1+1408], {%f401, %f401, %f401, %f401};
	st.local.v4.f32 	[%rd1+3200], {%f401, %f401, %f401, %f401};
	st.local.v4.f32 	[%rd1+1424], {%f401, %f401, %f401, %f401};
	st.local.v4.f32 	[%rd1+3216], {%f401, %f401, %f401, %f401};
	st.local.v4.f32 	[%rd1+1664], {%f401, %f401, %f401, %f401};
	st.local.v4.f32 	[%rd1+3456], {%f401, %f401, %f401, %f401};
	st.local.v4.f32 	[%rd1+1680], {%f401, %f401, %f401, %f401};
	st.local.v4.f32 	[%rd1+3472], {%f401, %f401, %f401, %f401};
	st.local.v4.f32 	[%rd1+160], {%f401, %f401, %f401, %f401};
	st.local.v4.f32 	[%rd1+1952], {%f401, %f401, %f401, %f401};
	st.local.v4.f32 	[%rd1+176], {%f401, %f401, %f401, %f401};
	st.local.v4.f32 	[%rd1+1968], {%f401, %f401, %f401, %f401};
	st.local.v4.f32 	[%rd1+416], {%f401, %f401, %f401, %f401};
	st.local.v4.f32 	[%rd1+2208], {%f401, %f401, %f401, %f401};
	st.local.v4.f32 	[%rd1+432], {%f401, %f401, %f401, %f401};
	st.local.v4.f32 	[%rd1+2224], {%f401, %f401, %f401, %f401};
	st.local.v4.f32 	[%rd1+672], {%f401, %f401, %f401, %f401};
	st.local.v4.f32 	[%rd1+2464], {%f401, %f401, %f401, %f401};
	st.local.v4.f32 	[%rd1+688], {%f401, %f401, %f401, %f401};
	st.local.v4.f32 	[%rd1+2480], {%f401, %f401, %f401, %f401};
	st.local.v4.f32 	[%rd1+928], {%f401, %f401, %f401, %f401};
	st.local.v4.f32 	[%rd1+2720], {%f401, %f401, %f401, %f401};
	st.local.v4.f32 	[%rd1+944], {%f401, %f401, %f401, %f401};
	st.local.v4.f32 	[%rd1+2736], {%f401, %f401, %f401, %f401};
	st.local.v4.f32 	[%rd1+1184], {%f401, %f401, %f401, %f401};
	st.local.v4.f32 	[%rd1+2976], {%f401, %f401, %f401, %f401};
	st.local.v4.f32 	[%rd1+1200], {%f401, %f401, %f401, %f401};
	st.local.v4.f32 	[%rd1+2992], {%f401, %f401, %f401, %f401};
	st.local.v4.f32 	[%rd1+1440], {%f401, %f401, %f401, %f401};
	st.local.v4.f32 	[%rd1+3232], {%f401, %f401, %f401, %f401};
	st.local.v4.f32 	[%rd1+1456], {%f401, %f401, %f401, %f401};
	st.local.v4.f32 	[%rd1+3248], {%f401, %f401, %f401, %f401};
	st.local.v4.f32 	[%rd1+1696], {%f401, %f401, %f401, %f401};
	st.local.v4.f32 	[%rd1+3488], {%f401, %f401, %f401, %f401};
	st.local.v4.f32 	[%rd1+1712], {%f401, %f401, %f401, %f401};
	st.local.v4.f32 	[%rd1+3504], {%f401, %f401, %f401, %f401};
	st.local.v4.f32 	[%rd1+192], {%f401, %f401, %f401, %f401};
	st.local.v4.f32 	[%rd1+1984], {%f401, %f401, %f401, %f401};
	st.local.v4.f32 	[%rd1+208], {%f401, %f401, %f401, %f401};
	st.local.v4.f32 	[%rd1+2000], {%f401, %f401, %f401, %f401};
	st.local.v4.f32 	[%rd1+448], {%f401, %f401, %f401, %f401};
	st.local.v4.f32 	[%rd1+2240], {%f401, %f401, %f401, %f401};
	st.local.v4.f32 	[%rd1+464], {%f401, %f401, %f401, %f401};
	st.local.v4.f32 	[%rd1+2256], {%f401, %f401, %f401, %f401};
	st.local.v4.f32 	[%rd1+704], {%f401, %f401, %f401, %f401};
	st.local.v4.f32 	[%rd1+2496], {%f401, %f401, %f401, %f401};
	st.local.v4.f32 	[%rd1+720], {%f401, %f401, %f401, %f401};
	st.local.v4.f32 	[%rd1+2512], {%f401, %f401, %f401, %f401};
	st.local.v4.f32 	[%rd1+960], {%f401, %f401, %f401, %f401};
	st.local.v4.f32 	[%rd1+2752], {%f401, %f401, %f401, %f401};
	st.local.v4.f32 	[%rd1+976], {%f401, %f401, %f401, %f401};
	st.local.v4.f32 	[%rd1+2768], {%f401, %f401, %f401, %f401};
	st.local.v4.f32 	[%rd1+1216], {%f401, %f401, %f401, %f401};
	st.local.v4.f32 	[%rd1+3008], {%f401, %f401, %f401, %f401};
	st.local.v4.f32 	[%rd1+1232], {%f401, %f401, %f401, %f401};
	st.local.v4.f32 	[%rd1+3024], {%f401, %f401, %f401, %f401};
	st.local.v4.f32 	[%rd1+1472], {%f401, %f401, %f401, %f401};
	st.local.v4.f32 	[%rd1+3264], {%f401, %f401, %f401, %f401};
	st.local.v4.f32 	[%rd1+1488], {%f401, %f401, %f401, %f401};
	st.local.v4.f32 	[%rd1+3280], {%f401, %f401, %f401, %f401};
	st.local.v4.f32 	[%rd1+1728], {%f401, %f401, %f401, %f401};
	st.local.v4.f32 	[%rd1+3520], {%f401, %f401, %f401, %f401};
	st.local.v4.f32 	[%rd1+1744], {%f401, %f401, %f401, %f401};
	st.local.v4.f32 	[%rd1+3536], {%f401, %f401, %f401, %f401};
	st.local.v4.f32 	[%rd1+224], {%f401, %f401, %f401, %f401};
	st.local.v4.f32 	[%rd1+2016], {%f401, %f401, %f401, %f401};
	add.s64 	%rd41, %rd1, 2032;
	st.local.v4.f32 	[%rd1+240], {%f401, %f401, %f401, %f401};
	st.local.v4.f32 	[%rd1+2032], {%f401, %f401, %f401, %f401};
	st.local.v4.f32 	[%rd1+480], {%f401, %f401, %f401, %f401};
	st.local.v4.f32 	[%rd1+2272], {%f401, %f401, %f401, %f401};
	st.local.v4.f32 	[%rd1+496], {%f401, %f401, %f401, %f401};
	st.local.v4.f32 	[%rd1+2288], {%f401, %f401, %f401, %f401};
	st.local.v4.f32 	[%rd1+736], {%f401, %f401, %f401, %f401};
	st.local.v4.f32 	[%rd1+2528], {%f401, %f401, %f401, %f401};
	st.local.v4.f32 	[%rd1+752], {%f401, %f401, %f401, %f401};
	st.local.v4.f32 	[%rd1+2544], {%f401, %f401, %f401, %f401};
	st.local.v4.f32 	[%rd1+992], {%f401, %f401, %f401, %f401};
	st.local.v4.f32 	[%rd1+2784], {%f401, %f401, %f401, %f401};
	st.local.v4.f32 	[%rd1+1008], {%f401, %f401, %f401, %f401};
	st.local.v4.f32 	[%rd1+2800], {%f401, %f401, %f401, %f401};
	st.local.v4.f32 	[%rd1+1248], {%f401, %f401, %f401, %f401};
	st.local.v4.f32 	[%rd1+3040], {%f401, %f401, %f401, %f401};
	st.local.v4.f32 	[%rd1+1264], {%f401, %f401, %f401, %f401};
	st.local.v4.f32 	[%rd1+3056], {%f401, %f401, %f401, %f401};
	st.local.v4.f32 	[%rd1+1504], {%f401, %f401, %f401, %f401};
	st.local.v4.f32 	[%rd1+3296], {%f401, %f401, %f401, %f401};
	st.local.v4.f32 	[%rd1+1520], {%f401, %f401, %f401, %f401};
	st.local.v4.f32 	[%rd1+3312], {%f401, %f401, %f401, %f401};
	st.local.v4.f32 	[%rd1+1760], {%f401, %f401, %f401, %f401};
	st.local.v4.f32 	[%rd1+3552], {%f401, %f401, %f401, %f401};
	st.local.v4.f32 	[%rd1+1776], {%f401, %f401, %f401, %f401};
	st.local.v4.f32 	[%rd1+3568], {%f401, %f401, %f401, %f401};
	mov.u32 	%r37, %tid.x;
	cvt.u16.u32 	%rs3, %r37;
	mul.hi.u16 	%rs1, %rs3, 2341;
	mul.lo.s16 	%rs4, %rs1, 28;
	sub.s16 	%rs2, %rs3, %rs4;
	mov.b32 	%r87, 0;
	add.s32 	%r3, %r37, 168;
	add.s32 	%r5, %r37, 112;
	add.s32 	%r7, %r37, 56;
	shr.u16 	%rs5, %rs2, 1;
	mul.lo.s16 	%rs6, %rs5, 12;
$L__BB0_1:
	bar.sync 	0;
	mul.lo.s32 	%r39, %r87, 12;
	add.s32 	%r95, %r3, %r39;
	add.s32 	%r93, %r5, %r39;
	add.s32 	%r91, %r7, %r39;
	add.s32 	%r89, %r37, %r39;
	mov.b32 	%r96, 448;
	mov.u32 	%r88, %r37;
	mov.u32 	%r90, %r7;
	mov.u32 	%r92, %r5;
	mov.u32 	%r94, %r3;
$L__BB0_2:
	ld.param.u64 	%rd36, [my_kernel_kernel0_param_0];
	mul.hi.u32 	%r40, %r94, -1431655765;
	shr.u32 	%r41, %r40, 3;
	mad.lo.s32 	%r42, %r41, 372, %r95;
	mul.hi.u32 	%r43, %r92, -1431655765;
	shr.u32 	%r44, %r43, 3;
	mad.lo.s32 	%r45, %r44, 372, %r93;
	mul.hi.u32 	%r46, %r90, -1431655765;
	shr.u32 	%r47, %r46, 3;
	mad.lo.s32 	%r48, %r47, 372, %r91;
	mul.hi.u32 	%r49, %r88, -1431655765;
	shr.u32 	%r50, %r49, 3;
	mad.lo.s32 	%r51, %r50, 372, %r89;
	cvta.to.global.u64 	%rd14, %rd36;
	mul.wide.u32 	%rd15, %r51, 4;
	add.s64 	%rd16, %rd14, %rd15;
	ld.global.nc.f32 	%f402, [%rd16];
	shl.b32 	%r52, %r37, 2;
	mov.u32 	%r53, _ZZ17my_kernel_kernel0E18PaddedInput_shared;
	add.s32 	%r54, %r53, %r52;
	add.s32 	%r55, %r54, %r96;
	st.shared.f32 	[%r55+-448], %f402;
	mul.wide.u32 	%rd17, %r48, 4;
	add.s64 	%rd18, %rd14, %rd17;
	ld.global.nc.f32 	%f403, [%rd18];
	st.shared.f32 	[%r55+-224], %f403;
	mul.wide.u32 	%rd19, %r45, 4;
	add.s64 	%rd20, %rd14, %rd19;
	ld.global.nc.f32 	%f404, [%rd20];
	st.shared.f32 	[%r55], %f404;
	mul.wide.u32 	%rd21, %r42, 4;
	add.s64 	%rd22, %rd14, %rd21;
	ld.global.nc.f32 	%f405, [%rd22];
	st.shared.f32 	[%r55+224], %f405;
	add.s32 	%r96, %r96, 896;
	add.s32 	%r95, %r95, 224;
	add.s32 	%r94, %r94, 224;
	add.s32 	%r93, %r93, 224;
	add.s32 	%r92, %r92, 224;
	add.s32 	%r91, %r91, 224;
	add.s32 	%r90, %r90, 224;
	add.s32 	%r89, %r89, 224;
	add.s32 	%r88, %r88, 224;
	setp.ne.s32 	%p1, %r96, 19264;
	@%p1 bra 	$L__BB0_2;
	ld.param.u64 	%rd37, [my_kernel_kernel0_param_1];
	mul.lo.s32 	%r56, %r37, 12;
	shl.b32 	%r57, %r56, 2;
	mov.u32 	%r58, _ZZ17my_kernel_kernel0E18placeholder_shared;
	add.s32 	%r28, %r58, %r57;
	setp.gt.u32 	%p2, %r37, 127;
	mad.lo.s32 	%r59, %r87, 1536, %r56;
	cvta.to.global.u64 	%rd23, %rd37;
	mul.wide.u32 	%rd24, %r59, 4;
	add.s64 	%rd3, %rd23, %rd24;
	@%p2 bra 	$L__BB0_5;
	ld.global.nc.f32 	%f406, [%rd3];
	st.shared.f32 	[%r28], %f406;
	ld.global.nc.f32 	%f407, [%rd3+4];
	st.shared.f32 	[%r28+4], %f407;
	ld.global.nc.f32 	%f408, [%rd3+8];
	st.shared.f32 	[%r28+8], %f408;
	ld.global.nc.f32 	%f409, [%rd3+12];
	st.shared.f32 	[%r28+12], %f409;
	ld.global.nc.f32 	%f410, [%rd3+16];
	st.shared.f32 	[%r28+16], %f410;
	ld.global.nc.f32 	%f411, [%rd3+20];
	st.shared.f32 	[%r28+20], %f411;
	ld.global.nc.f32 	%f412, [%rd3+24];
	st.shared.f32 	[%r28+24], %f412;
	ld.global.nc.f32 	%f413, [%rd3+28];
	st.shared.f32 	[%r28+28], %f413;
	ld.global.nc.f32 	%f414, [%rd3+32];
	st.shared.f32 	[%r28+32], %f414;
	ld.global.nc.f32 	%f415, [%rd3+36];
	st.shared.f32 	[%r28+36], %f415;
	ld.global.nc.f32 	%f416, [%rd3+40];
	st.shared.f32 	[%r28+40], %f416;
	ld.global.nc.f32 	%f417, [%rd3+44];
	st.shared.f32 	[%r28+44], %f417;
$L__BB0_5:
	setp.gt.u32 	%p3, %r37, 71;
	@%p3 bra 	$L__BB0_7;
	ld.global.nc.f32 	%f418, [%rd3+2688];
	st.shared.f32 	[%r28+2688], %f418;
	ld.global.nc.f32 	%f419, [%rd3+2692];
	st.shared.f32 	[%r28+2692], %f419;
	ld.global.nc.f32 	%f420, [%rd3+2696];
	st.shared.f32 	[%r28+2696], %f420;
	ld.global.nc.f32 	%f421, [%rd3+2700];
	st.shared.f32 	[%r28+2700], %f421;
	ld.global.nc.f32 	%f422, [%rd3+2704];
	st.shared.f32 	[%r28+2704], %f422;
	ld.global.nc.f32 	%f423, [%rd3+2708];
	st.shared.f32 	[%r28+2708], %f423;
	ld.global.nc.f32 	%f424, [%rd3+2712];
	st.shared.f32 	[%r28+2712], %f424;
	ld.global.nc.f32 	%f425, [%rd3+2716];
	st.shared.f32 	[%r28+2716], %f425;
	ld.global.nc.f32 	%f426, [%rd3+2720];
	st.shared.f32 	[%r28+2720], %f426;
	ld.global.nc.f32 	%f427, [%rd3+2724];
	st.shared.f32 	[%r28+2724], %f427;
	ld.global.nc.f32 	%f428, [%rd3+2728];
	st.shared.f32 	[%r28+2728], %f428;
	ld.global.nc.f32 	%f429, [%rd3+2732];
	st.shared.f32 	[%r28+2732], %f429;
$L__BB0_7:
	setp.gt.u32 	%p4, %r37, 15;
	@%p4 bra 	$L__BB0_9;
	ld.global.nc.f32 	%f430, [%rd3+5376];
	st.shared.f32 	[%r28+5376], %f430;
	ld.global.nc.f32 	%f431, [%rd3+5380];
	st.shared.f32 	[%r28+5380], %f431;
	ld.global.nc.f32 	%f432, [%rd3+5384];
	st.shared.f32 	[%r28+5384], %f432;
	ld.global.nc.f32 	%f433, [%rd3+5388];
	st.shared.f32 	[%r28+5388], %f433;
	ld.global.nc.f32 	%f434, [%rd3+5392];
	st.shared.f32 	[%r28+5392], %f434;
	ld.global.nc.f32 	%f435, [%rd3+5396];
	st.shared.f32 	[%r28+5396], %f435;
	ld.global.nc.f32 	%f436, [%rd3+5400];
	st.shared.f32 	[%r28+5400], %f436;
	ld.global.nc.f32 	%f437, [%rd3+5404];
	st.shared.f32 	[%r28+5404], %f437;
	ld.global.nc.f32 	%f438, [%rd3+5408];
	st.shared.f32 	[%r28+5408], %f438;
	ld.global.nc.f32 	%f439, [%rd3+5412];
	st.shared.f32 	[%r28+5412], %f439;
	ld.global.nc.f32 	%f440, [%rd3+5416];
	st.shared.f32 	[%r28+5416], %f440;
	ld.global.nc.f32 	%f441, [%rd3+5420];
	st.shared.f32 	[%r28+5420], %f441;
$L__BB0_9:
	bar.sync 	0;
	mov.b32 	%r97, 0;
$L__BB0_10:
	shl.b32 	%r62, %r97, 3;
	mul.wide.u32 	%rd25, %r62, 4;
	add.s64 	%rd26, %rd1, %rd25;
	ld.local.v4.f32 	{%f959, %f957, %f955, %f953}, [%rd26];
	ld.local.v4.f32 	{%f958, %f956, %f954, %f952}, [%rd26+1792];
	ld.local.v4.f32 	{%f951, %f949, %f947, %f945}, [%rd26+16];
	ld.local.v4.f32 	{%f950, %f948, %f946, %f944}, [%rd26+1808];
	ld.local.v4.f32 	{%f943, %f941, %f939, %f937}, [%rd26+256];
	ld.local.v4.f32 	{%f942, %f940, %f938, %f936}, [%rd26+2048];
	ld.local.v4.f32 	{%f935, %f933, %f931, %f929}, [%rd26+272];
	ld.local.v4.f32 	{%f934, %f932, %f930, %f928}, [%rd26+2064];
	ld.local.v4.f32 	{%f927, %f925, %f923, %f921}, [%rd26+512];
	ld.local.v4.f32 	{%f926, %f924, %f922, %f920}, [%rd26+2304];
	ld.local.v4.f32 	{%f919, %f917, %f915, %f913}, [%rd26+528];
	ld.local.v4.f32 	{%f918, %f916, %f914, %f912}, [%rd26+2320];
	ld.local.v4.f32 	{%f911, %f909, %f907, %f905}, [%rd26+768];
	ld.local.v4.f32 	{%f910, %f908, %f906, %f904}, [%rd26+2560];
	ld.local.v4.f32 	{%f903, %f901, %f899, %f897}, [%rd26+784];
	ld.local.v4.f32 	{%f902, %f900, %f898, %f896}, [%rd26+2576];
	ld.local.v4.f32 	{%f895, %f893, %f891, %f889}, [%rd26+1024];
	ld.local.v4.f32 	{%f894, %f892, %f890, %f888}, [%rd26+2816];
	ld.local.v4.f32 	{%f887, %f885, %f883, %f881}, [%rd26+1040];
	ld.local.v4.f32 	{%f886, %f884, %f882, %f880}, [%rd26+2832];
	ld.local.v4.f32 	{%f879, %f877, %f875, %f873}, [%rd26+1280];
	ld.local.v4.f32 	{%f878, %f876, %f874, %f872}, [%rd26+3072];
	ld.local.v4.f32 	{%f871, %f869, %f867, %f865}, [%rd26+1296];
	ld.local.v4.f32 	{%f870, %f868, %f866, %f864}, [%rd26+3088];
	ld.local.v4.f32 	{%f863, %f861, %f859, %f857}, [%rd26+1536];
	ld.local.v4.f32 	{%f862, %f860, %f858, %f856}, [%rd26+3328];
	ld.local.v4.f32 	{%f855, %f853, %f851, %f849}, [%rd26+1552];
	ld.local.v4.f32 	{%f854, %f852, %f850, %f848}, [%rd26+3344];
	mov.b32 	%r98, 0;
$L__BB0_11:
	mul.wide.u16 	%r63, %rs1, 2352;
	cvt.u32.u16 	%r64, %rs6;
	add.s32 	%r65, %r63, %r64;
	add.s32 	%r66, %r65, %r98;
	shl.b32 	%r67, %r98, 7;
	shl.b32 	%r68, %r97, 3;
	mov.u32 	%r69, %tid.x;
	shl.b32 	%r70, %r69, 6;
	and.b32  	%r71, %r70, 64;
	add.s32 	%r72, %r68, %r71;
	add.s32 	%r73, %r72, %r67;
	shl.b32 	%r74, %r73, 2;
	mov.u32 	%r75, _ZZ17my_kernel_kernel0E18placeholder_shared;
	add.s32 	%r76, %r75, %r74;
	ld.shared.f32 	%f442, [%r76+28];
	ld.shared.f32 	%f443, [%r76+24];
	ld.shared.f32 	%f444, [%r76+20];
	ld.shared.f32 	%f445, [%r76+16];
	ld.shared.f32 	%f446, [%r76+12];
	ld.shared.f32 	%f447, [%r76+8];
	ld.shared.f32 	%f448, [%r76+4];
	ld.shared.f32 	%f449, [%r76];
	shl.b32 	%r77, %r66, 2;
	mov.u32 	%r78, _ZZ17my_kernel_kernel0E18PaddedInput_shared;
	add.s32 	%r79, %r78, %r77;
	ld.shared.f32 	%f450, [%r79];
	fma.rn.f32 	%f959, %f450, %f449, %f959;
	ld.shared.f32 	%f451, [%r79+4704];
	fma.rn.f32 	%f958, %f451, %f449, %f958;
	fma.rn.f32 	%f957, %f450, %f448, %f957;
	fma.rn.f32 	%f956, %f451, %f448, %f956;
	fma.rn.f32 	%f955, %f450, %f447, %f955;
	fma.rn.f32 	%f954, %f451, %f447, %f954;
	fma.rn.f32 	%f953, %f450, %f446, %f953;
	fma.rn.f32 	%f952, %f451, %f446, %f952;
	fma.rn.f32 	%f951, %f450, %f445, %f951;
	fma.rn.f32 	%f950, %f451, %f445, %f950;
	fma.rn.f32 	%f949, %f450, %f444, %f949;
	fma.rn.f32 	%f948, %f451, %f444, %f948;
	fma.rn.f32 	%f947, %f450, %f443, %f947;
	fma.rn.f32 	%f946, %f451, %f443, %f946;
	fma.rn.f32 	%f945, %f450, %f442, %f945;
	fma.rn.f32 	%f944, %f451, %f442, %f944;
	ld.shared.f32 	%f452, [%r79+672];
	fma.rn.f32 	%f943, %f452, %f449, %f943;
	ld.shared.f32 	%f453, [%r79+5376];
	fma.rn.f32 	%f942, %f453, %f449, %f942;
	fma.rn.f32 	%f941, %f452, %f448, %f941;
	fma.rn.f32 	%f940, %f453, %f448, %f940;
	fma.rn.f32 	%f939, %f452, %f447, %f939;
	fma.rn.f32 	%f938, %f453, %f447, %f938;
	fma.rn.f32 	%f937, %f452, %f446, %f937;
	fma.rn.f32 	%f936, %f453, %f446, %f936;
	fma.rn.f32 	%f935, %f452, %f445, %f935;
	fma.rn.f32 	%f934, %f453, %f445, %f934;
	fma.rn.f32 	%f933, %f452, %f444, %f933;
	fma.rn.f32 	%f932, %f453, %f444, %f932;
	fma.rn.f32 	%f931, %f452, %f443, %f931;
	fma.rn.f32 	%f930, %f453, %f443, %f930;
	fma.rn.f32 	%f929, %f452, %f442, %f929;
	fma.rn.f32 	%f928, %f453, %f442, %f928;
	ld.shared.f32 	%f454, [%r79+1344];
	fma.rn.f32 	%f927, %f454, %f449, %f927;
	ld.shared.f32 	%f455, [%r79+6048];
	fma.rn.f32 	%f926, %f455, %f449, %f926;
	fma.rn.f32 	%f925, %f454, %f448, %f925;
	fma.rn.f32 	%f924, %f455, %f448, %f924;
	fma.rn.f32 	%f923, %f454, %f447, %f923;
	fma.rn.f32 	%f922, %f455, %f447, %f922;
	fma.rn.f32 	%f921, %f454, %f446, %f921;
	fma.rn.f32 	%f920, %f455, %f446, %f920;
	fma.rn.f32 	%f919, %f454, %f445, %f919;
	fma.rn.f32 	%f918, %f455, %f445, %f918;
	fma.rn.f32 	%f917, %f454, %f444, %f917;
	fma.rn.f32 	%f916, %f455, %f444, %f916;
	fma.rn.f32 	%f915, %f454, %f443, %f915;
	fma.rn.f32 	%f914, %f455, %f443, %f914;
	fma.rn.f32 	%f913, %f454, %f442, %f913;
	fma.rn.f32 	%f912, %f455, %f442, %f912;
	ld.shared.f32 	%f456, [%r79+2016];
	fma.rn.f32 	%f911, %f456, %f449, %f911;
	ld.shared.f32 	%f457, [%r79+6720];
	fma.rn.f32 	%f910, %f457, %f449, %f910;
	fma.rn.f32 	%f909, %f456, %f448, %f909;
	fma.rn.f32 	%f908, %f457, %f448, %f908;
	fma.rn.f32 	%f907, %f456, %f447, %f907;
	fma.rn.f32 	%f906, %f457, %f447, %f906;
	fma.rn.f32 	%f905, %f456, %f446, %f905;
	fma.rn.f32 	%f904, %f457, %f446, %f904;
	fma.rn.f32 	%f903, %f456, %f445, %f903;
	fma.rn.f32 	%f902, %f457, %f445, %f902;
	fma.rn.f32 	%f901, %f456, %f444, %f901;
	fma.rn.f32 	%f900, %f457, %f444, %f900;
	fma.rn.f32 	%f899, %f456, %f443, %f899;
	fma.rn.f32 	%f898, %f457, %f443, %f898;
	fma.rn.f32 	%f897, %f456, %f442, %f897;
	fma.rn.f32 	%f896, %f457, %f442, %f896;
	ld.shared.f32 	%f458, [%r79+2688];
	fma.rn.f32 	%f895, %f458, %f449, %f895;
	ld.shared.f32 	%f459, [%r79+7392];
	fma.rn.f32 	%f894, %f459, %f449, %f894;
	fma.rn.f32 	%f893, %f458, %f448, %f893;
	fma.rn.f32 	%f892, %f459, %f448, %f892;
	fma.rn.f32 	%f891, %f458, %f447, %f891;
	fma.rn.f32 	%f890, %f459, %f447, %f890;
	fma.rn.f32 	%f889, %f458, %f446, %f889;
	fma.rn.f32 	%f888, %f459, %f446, %f888;
	fma.rn.f32 	%f887, %f458, %f445, %f887;
	fma.rn.f32 	%f886, %f459, %f445, %f886;
	fma.rn.f32 	%f885, %f458, %f444, %f885;
	fma.rn.f32 	%f884, %f459, %f444, %f884;
	fma.rn.f32 	%f883, %f458, %f443, %f883;
	fma.rn.f32 	%f882, %f459, %f443, %f882;
	fma.rn.f32 	%f881, %f458, %f442, %f881;
	fma.rn.f32 	%f880, %f459, %f442, %f880;
	ld.shared.f32 	%f460, [%r79+3360];
	fma.rn.f32 	%f879, %f460, %f449, %f879;
	ld.shared.f32 	%f461, [%r79+8064];
	fma.rn.f32 	%f878, %f461, %f449, %f878;
	fma.rn.f32 	%f877, %f460, %f448, %f877;
	fma.rn.f32 	%f876, %f461, %f448, %f876;
	fma.rn.f32 	%f875, %f460, %f447, %f875;
	fma.rn.f32 	%f874, %f461, %f447, %f874;
	fma.rn.f32 	%f873, %f460, %f446, %f873;
	fma.rn.f32 	%f872, %f461, %f446, %f872;
	fma.rn.f32 	%f871, %f460, %f445, %f871;
	fma.rn.f32 	%f870, %f461, %f445, %f870;
	fma.rn.f32 	%f869, %f460, %f444, %f869;
	fma.rn.f32 	%f868, %f461, %f444, %f868;
	fma.rn.f32 	%f867, %f460, %f443, %f867;
	fma.rn.f32 	%f866, %f461, %f443, %f866;
	fma.rn.f32 	%f865, %f460, %f442, %f865;
	fma.rn.f32 	%f864, %f461, %f442, %f864;
	ld.shared.f32 	%f462, [%r79+4032];
	fma.rn.f32 	%f863, %f462, %f449, %f863;
	ld.shared.f32 	%f463, [%r79+8736];
	fma.rn.f32 	%f862, %f463, %f449, %f862;
	fma.rn.f32 	%f861, %f462, %f448, %f861;
	fma.rn.f32 	%f860, %f463, %f448, %f860;
	fma.rn.f32 	%f859, %f462, %f447, %f859;
	fma.rn.f32 	%f858, %f463, %f447, %f858;
	fma.rn.f32 	%f857, %f462, %f446, %f857;
	fma.rn.f32 	%f856, %f463, %f446, %f856;
	fma.rn.f32 	%f855, %f462, %f445, %f855;
	fma.rn.f32 	%f854, %f463, %f445, %f854;
	fma.rn.f32 	%f853, %f462, %f444, %f853;
	fma.rn.f32 	%f852, %f463, %f444, %f852;
	fma.rn.f32 	%f851, %f462, %f443, %f851;
	fma.rn.f32 	%f850, %f463, %f443, %f850;
	fma.rn.f32 	%f849, %f462, %f442, %f849;
	fma.rn.f32 	%f848, %f463, %f442, %f848;
	add.s32 	%r98, %r98, 1;
	setp.ne.s32 	%p5, %r98, 12;
	@%p5 bra 	$L__BB0_11;
	shl.b32 	%r80, %r97, 3;
	mul.wide.u32 	%rd27, %r80, 4;
	add.s64 	%rd28, %rd1, %rd27;
	st.local.v4.f32 	[%rd28], {%f959, %f957, %f955, %f953};
	st.local.v4.f32 	[%rd28+1792], {%f958, %f956, %f954, %f952};
	st.local.v4.f32 	[%rd28+16], {%f951, %f949, %f947, %f945};
	st.local.v4.f32 	[%rd28+1808], {%f950, %f948, %f946, %f944};
	st.local.v4.f32 	[%rd28+256], {%f943, %f941, %f939, %f937};
	st.local.v4.f32 	[%rd28+2048], {%f942, %f940, %f938, %f936};
	st.local.v4.f32 	[%rd28+272], {%f935, %f933, %f931, %f929};
	st.local.v4.f32 	[%rd28+2064], {%f934, %f932, %f930, %f928};
	st.local.v4.f32 	[%rd28+512], {%f927, %f925, %f923, %f921};
	st.local.v4.f32 	[%rd28+2304], {%f926, %f924, %f922, %f920};
	st.local.v4.f32 	[%rd28+528], {%f919, %f917, %f915, %f913};
	st.local.v4.f32 	[%rd28+2320], {%f918, %f916, %f914, %f912};
	st.local.v4.f32 	[%rd28+768], {%f911, %f909, %f907, %f905};
	st.local.v4.f32 	[%rd28+2560], {%f910, %f908, %f906, %f904};
	st.local.v4.f32 	[%rd28+784], {%f903, %f901, %f899, %f897};
	st.local.v4.f32 	[%rd28+2576], {%f902, %f900, %f898, %f896};
	st.local.v4.f32 	[%rd28+1024], {%f895, %f893, %f891, %f889};
	st.local.v4.f32 	[%rd28+2816], {%f894, %f892, %f890, %f888};
	st.local.v4.f32 	[%rd28+1040], {%f887, %f885, %f883, %f881};
	st.local.v4.f32 	[%rd28+2832], {%f886, %f884, %f882, %f880};
	st.local.v4.f32 	[%rd28+1280], {%f879, %f877, %f875, %f873};
	st.local.v4.f32 	[%rd28+3072], {%f878, %f876, %f874, %f872};
	st.local.v4.f32 	[%rd28+1296], {%f871, %f869, %f867, %f865};
	st.local.v4.f32 	[%rd28+3088], {%f870, %f868, %f866, %f864};
	st.local.v4.f32 	[%rd28+1536], {%f863, %f861, %f859, %f857};
	st.local.v4.f32 	[%rd28+3328], {%f862, %f860, %f858, %f856};
	st.local.v4.f32 	[%rd28+1552], {%f855, %f853, %f851, %f849};
	st.local.v4.f32 	[%rd28+3344], {%f854, %f852, %f850, %f848};
	add.s32 	%r97, %r97, 1;
	setp.ne.s32 	%p6, %r97, 8;
	@%p6 bra 	$L__BB0_10;
	add.s32 	%r87, %r87, 1;
	setp.ne.s32 	%p7, %r87, 32;
	@%p7 bra 	$L__BB0_1;
	ld.param.u64 	%rd39, [my_kernel_kernel0_param_3];
	ld.param.u64 	%rd38, [my_kernel_kernel0_param_2];
	mov.u32 	%r82, %tid.x;
	mul.wide.u16 	%r83, %rs1, 25088;
	shl.b16 	%rs7, %rs2, 6;
	cvt.u32.u16 	%r84, %rs7;
	add.s32 	%r85, %r83, %r84;
	cvta.to.global.u64 	%rd29, %rd39;
	shl.b32 	%r86, %r82, 8;
	cvt.u64.u32 	%rd30, %r86;
	and.b64  	%rd31, %rd30, 256;
	add.s64 	%rd32, %rd29, %rd31;
	ld.global.nc.f32 	%f337, [%rd32];
	ld.global.nc.f32 	%f338, [%rd32+4];
	ld.global.nc.f32 	%f339, [%rd32+8];
	ld.global.nc.f32 	%f340, [%rd32+12];
	ld.global.nc.f32 	%f341, [%rd32+16];
	ld.global.nc.f32 	%f342, [%rd32+20];
	ld.global.nc.f32 	%f343, [%rd32+24];
	ld.global.nc.f32 	%f344, [%rd32+28];
	ld.global.nc.f32 	%f345, [%rd32+32];
	ld.global.nc.f32 	%f346, [%rd32+36];
	ld.global.nc.f32 	%f347, [%rd32+40];
	ld.global.nc.f32 	%f348, [%rd32+44];
	ld.global.nc.f32 	%f349, [%rd32+48];
	ld.global.nc.f32 	%f350, [%rd32+52];
	ld.global.nc.f32 	%f351, [%rd32+56];
	ld.global.nc.f32 	%f352, [%rd32+60];
	ld.global.nc.f32 	%f353, [%rd32+64];
	ld.global.nc.f32 	%f354, [%rd32+68];
	ld.global.nc.f32 	%f355, [%rd32+72];
	ld.global.nc.f32 	%f356, [%rd32+76];
	ld.global.nc.f32 	%f357, [%rd32+80];
	ld.global.nc.f32 	%f358, [%rd32+84];
	ld.global.nc.f32 	%f359, [%rd32+88];
	ld.global.nc.f32 	%f360, [%rd32+92];
	ld.global.nc.f32 	%f361, [%rd32+96];
	ld.global.nc.f32 	%f362, [%rd32+100];
	ld.global.nc.f32 	%f363, [%rd32+104];
	ld.global.nc.f32 	%f364, [%rd32+108];
	ld.global.nc.f32 	%f365, [%rd32+112];
	ld.global.nc.f32 	%f366, [%rd32+116];
	ld.global.nc.f32 	%f367, [%rd32+120];
	ld.global.nc.f32 	%f368, [%rd32+124];
	ld.global.nc.f32 	%f369, [%rd32+128];
	ld.global.nc.f32 	%f370, [%rd32+132];
	ld.global.nc.f32 	%f371, [%rd32+136];
	ld.global.nc.f32 	%f372, [%rd32+140];
	ld.global.nc.f32 	%f373, [%rd32+144];
	ld.global.nc.f32 	%f374, [%rd32+148];
	ld.global.nc.f32 	%f375, [%rd32+152];
	ld.global.nc.f32 	%f376, [%rd32+156];
	ld.global.nc.f32 	%f377, [%rd32+160];
	ld.global.nc.f32 	%f378, [%rd32+164];
	ld.global.nc.f32 	%f379, [%rd32+168];
	ld.global.nc.f32 	%f380, [%rd32+172];
	ld.global.nc.f32 	%f381, [%rd32+176];
	ld.global.nc.f32 	%f382, [%rd32+180];
	ld.global.nc.f32 	%f383, [%rd32+184];
	ld.global.nc.f32 	%f384, [%rd32+188];
	ld.global.nc.f32 	%f385, [%rd32+192];
	ld.global.nc.f32 	%f386, [%rd32+196];
	ld.global.nc.f32 	%f387, [%rd32+200];
	ld.global.nc.f32 	%f388, [%rd32+204];
	ld.global.nc.f32 	%f389, [%rd32+208];
	ld.global.nc.f32 	%f390, [%rd32+212];
	ld.global.nc.f32 	%f391, [%rd32+216];
	ld.global.nc.f32 	%f392, [%rd32+220];
	ld.global.nc.f32 	%f393, [%rd32+224];
	ld.global.nc.f32 	%f394, [%rd32+228];
	ld.global.nc.f32 	%f395, [%rd32+232];
	ld.global.nc.f32 	%f396, [%rd32+236];
	ld.global.nc.f32 	%f397, [%rd32+240];
	ld.global.nc.f32 	%f398, [%rd32+244];
	ld.global.nc.f32 	%f399, [%rd32+248];
	ld.global.nc.f32 	%f400, [%rd32+252];
	mul.wide.u32 	%rd33, %r85, 4;
	cvta.to.global.u64 	%rd34, %rd38;
	add.s64 	%rd35, %rd33, %rd34;
	add.s64 	%rd40, %rd35, 50428;
	mov.b32 	%r99, 0;
$L__BB0_15:
	ld.local.v4.f32 	{%f464, %f465, %f466, %f467}, [%rd41+-2032];
	add.f32 	%f468, %f464, %f337;
	max.f32 	%f469, %f468, 0f00000000;
	st.global.f32 	[%rd40+-50428], %f469;
	ld.local.v4.f32 	{%f470, %f471, %f472, %f473}, [%rd41+-240];
	add.f32 	%f474, %f470, %f337;
	max.f32 	%f475, %f474, 0f00000000;
	st.global.f32 	[%rd40+-252], %f475;
	add.f32 	%f476, %f465, %f338;
	max.f32 	%f477, %f476, 0f00000000;
	st.global.f32 	[%rd40+-50424], %f477;
	add.f32 	%f478, %f471, %f338;
	max.f32 	%f479, %f478, 0f00000000;
	st.global.f32 	[%rd40+-248], %f479;
	add.f32 	%f480, %f466, %f339;
	max.f32 	%f481, %f480, 0f00000000;
	st.global.f32 	[%rd40+-50420], %f481;
	add.f32 	%f482, %f472, %f339;
	max.f32 	%f483, %f482, 0f00000000;
	st.global.f32 	[%rd40+-244], %f483;
	add.f32 	%f484, %f467, %f340;
	max.f32 	%f485, %f484, 0f00000000;
	st.global.f32 	[%rd40+-50416], %f485;
	add.f32 	%f486, %f473, %f340;
	max.f32 	%f487, %f486, 0f00000000;
	st.global.f32 	[%rd40+-240], %f487;
	ld.local.v4.f32 	{%f488, %f489, %f490, %f491}, [%rd41+-2016];
	add.f32 	%f492, %f488, %f341;
	max.f32 	%f493, %f492, 0f00000000;
	st.global.f32 	[%rd40+-50412], %f493;
	ld.local.v4.f32 	{%f494, %f495, %f496, %f497}, [%rd41+-224];
	add.f32 	%f498, %f494, %f341;
	max.f32 	%f499, %f498, 0f00000000;
	st.global.f32 	[%rd40+-236], %f499;
	add.f32 	%f500, %f489, %f342;
	max.f32 	%f501, %f500, 0f00000000;
	st.global.f32 	[%rd40+-50408], %f501;
	add.f32 	%f502, %f495, %f342;
	max.f32 	%f503, %f502, 0f00000000;
	st.global.f32 	[%rd40+-232], %f503;
	add.f32 	%f504, %f490, %f343;
	max.f32 	%f505, %f504, 0f00000000;
	st.global.f32 	[%rd40+-50404], %f505;
	add.f32 	%f506, %f496, %f343;
	max.f32 	%f507, %f506, 0f00000000;
	st.global.f32 	[%rd40+-228], %f507;
	add.f32 	%f508, %f491, %f344;
	max.f32 	%f509, %f508, 0f00000000;
	st.global.f32 	[%rd40+-50400], %f509;
	add.f32 	%f510, %f497, %f344;
	max.f32 	%f511, %f510, 0f00000000;
	st.global.f32 	[%rd40+-224], %f511;
	ld.local.v4.f32 	{%f512, %f513, %f514, %f515}, [%rd41+-2000];
	add.f32 	%f516, %f512, %f345;
	max.f32 	%f517, %f516, 0f00000000;
	st.global.f32 	[%rd40+-50396], %f517;
	ld.local.v4.f32 	{%f518, %f519, %f520, %f521}, [%rd41+-208];
	add.f32 	%f522, %f518, %f345;
	max.f32 	%f523, %f522, 0f00000000;
	st.global.f32 	[%rd40+-220], %f523;
	add.f32 	%f524, %f513, %f346;
	max.f32 	%f525, %f524, 0f00000000;
	st.global.f32 	[%rd40+-50392], %f525;
	add.f32 	%f526, %f519, %f346;
	max.f32 	%f527, %f526, 0f00000000;
	st.global.f32 	[%rd40+-216], %f527;
	add.f32 	%f528, %f514, %f347;
	max.f32 	%f529, %f528, 0f00000000;
	st.global.f32 	[%rd40+-50388], %f529;
	add.f32 	%f530, %f520, %f347;
	max.f32 	%f531, %f530, 0f00000000;
	st.global.f32 	[%rd40+-212], %f531;
	add.f32 	%f532, %f515, %f348;
	max.f32 	%f533, %f532, 0f00000000;
	st.global.f32 	[%rd40+-50384], %f533;
	add.f32 	%f534, %f521, %f348;
	max.f32 	%f535, %f534, 0f00000000;
	st.global.f32 	[%rd40+-208], %f535;
	ld.local.v4.f32 	{%f536, %f537, %f538, %f539}, [%rd41+-1984];
	add.f32 	%f540, %f536, %f349;
	max.f32 	%f541, %f540, 0f00000000;
	st.global.f32 	[%rd40+-50380], %f541;
	ld.local.v4.f32 	{%f542, %f543, %f544, %f545}, [%rd41+-192];
	add.f32 	%f546, %f542, %f349;
	max.f32 	%f547, %f546, 0f00000000;
	st.global.f32 	[%rd40+-204], %f547;
	add.f32 	%f548, %f537, %f350;
	max.f32 	%f549, %f548, 0f00000000;
	st.global.f32 	[%rd40+-50376], %f549;
	add.f32 	%f550, %f543, %f350;
	max.f32 	%f551, %f550, 0f00000000;
	st.global.f32 	[%rd40+-200], %f551;
	add.f32 	%f552, %f538, %f351;
	max.f32 	%f553, %f552, 0f00000000;
	st.global.f32 	[%rd40+-50372], %f553;
	add.f32 	%f554, %f544, %f351;
	max.f32 	%f555, %f554, 0f00000000;
	st.global.f32 	[%rd40+-196], %f555;
	add.f32 	%f556, %f539, %f352;
	max.f32 	%f557, %f556, 0f00000000;
	st.global.f32 	[%rd40+-50368], %f557;
	add.f32 	%f558, %f545, %f352;
	max.f32 	%f559, %f558, 0f00000000;
	st.global.f32 	[%rd40+-192], %f559;
	ld.local.v4.f32 	{%f560, %f561, %f562, %f563}, [%rd41+-1968];
	add.f32 	%f564, %f560, %f353;
	max.f32 	%f565, %f564, 0f00000000;
	st.global.f32 	[%rd40+-50364], %f565;
	ld.local.v4.f32 	{%f566, %f567, %f568, %f569}, [%rd41+-176];
	add.f32 	%f570, %f566, %f353;
	max.f32 	%f571, %f570, 0f00000000;
	st.global.f32 	[%rd40+-188], %f571;
	add.f32 	%f572, %f561, %f354;
	max.f32 	%f573, %f572, 0f00000000;
	st.global.f32 	[%rd40+-50360], %f573;
	add.f32 	%f574, %f567, %f354;
	max.f32 	%f575, %f574, 0f00000000;
	st.global.f32 	[%rd40+-184], %f575;
	add.f32 	%f576, %f562, %f355;
	max.f32 	%f577, %f576, 0f00000000;
	st.global.f32 	[%rd40+-50356], %f577;
	add.f32 	%f578, %f568, %f355;
	max.f32 	%f579, %f578, 0f00000000;
	st.global.f32 	[%rd40+-180], %f579;
	add.f32 	%f580, %f563, %f356;
	max.f32 	%f581, %f580, 0f00000000;
	st.global.f32 	[%rd40+-50352], %f581;
	add.f32 	%f582, %f569, %f356;
	max.f32 	%f583, %f582, 0f00000000;
	st.global.f32 	[%rd40+-176], %f583;
	ld.local.v4.f32 	{%f584, %f585, %f586, %f587}, [%rd41+-1952];
	add.f32 	%f588, %f584, %f357;
	max.f32 	%f589, %f588, 0f00000000;
	st.global.f32 	[%rd40+-50348], %f589;
	ld.local.v4.f32 	{%f590, %f591, %f592, %f593}, [%rd41+-160];
	add.f32 	%f594, %f590, %f357;
	max.f32 	%f595, %f594, 0f00000000;
	st.global.f32 	[%rd40+-172], %f595;
	add.f32 	%f596, %f585, %f358;
	max.f32 	%f597, %f596, 0f00000000;
	st.global.f32 	[%rd40+-50344], %f597;
	add.f32 	%f598, %f591, %f358;
	max.f32 	%f599, %f598, 0f00000000;
	st.global.f32 	[%rd40+-168], %f599;
	add.f32 	%f600, %f586, %f359;
	max.f32 	%f601, %f600, 0f00000000;
	st.global.f32 	[%rd40+-50340], %f601;
	add.f32 	%f602, %f592, %f359;
	max.f32 	%f603, %f602, 0f00000000;
	st.global.f32 	[%rd40+-164], %f603;
	add.f32 	%f604, %f587, %f360;
	max.f32 	%f605, %f604, 0f00000000;
	st.global.f32 	[%rd40+-50336], %f605;
	add.f32 	%f606, %f593, %f360;
	max.f32 	%f607, %f606, 0f00000000;
	st.global.f32 	[%rd40+-160], %f607;
	ld.local.v4.f32 	{%f608, %f609, %f610, %f611}, [%rd41+-1936];
	add.f32 	%f612, %f608, %f361;
	max.f32 	%f613, %f612, 0f00000000;
	st.global.f32 	[%rd40+-50332], %f613;
	ld.local.v4.f32 	{%f614, %f615, %f616, %f617}, [%rd41+-144];
	add.f32 	%f618, %f614, %f361;
	max.f32 	%f619, %f618, 0f00000000;
	st.global.f32 	[%rd40+-156], %f619;
	add.f32 	%f620, %f609, %f362;
	max.f32 	%f621, %f620, 0f00000000;
	st.global.f32 	[%rd40+-50328], %f621;
	add.f32 	%f622, %f615, %f362;
	max.f32 	%f623, %f622, 0f00000000;
	st.global.f32 	[%rd40+-152], %f623;
	add.f32 	%f624, %f610, %f363;
	max.f32 	%f625, %f624, 0f00000000;
	st.global.f32 	[%rd40+-50324], %f625;
	add.f32 	%f626, %f616, %f363;
	max.f32 	%f627, %f626, 0f00000000;
	st.global.f32 	[%rd40+-148], %f627;
	add.f32 	%f628, %f611, %f364;
	max.f32 	%f629, %f628, 0f00000000;
	st.global.f32 	[%rd40+-50320], %f629;
	add.f32 	%f630, %f617, %f364;
	max.f32 	%f631, %f630, 0f00000000;
	st.global.f32 	[%rd40+-144], %f631;
	ld.local.v4.f32 	{%f632, %f633, %f634, %f635}, [%rd41+-1920];
	add.f32 	%f636, %f632, %f365;
	max.f32 	%f637, %f636, 0f00000000;
	st.global.f32 	[%rd40+-50316], %f637;
	ld.local.v4.f32 	{%f638, %f639, %f640, %f641}, [%rd41+-128];
	add.f32 	%f642, %f638, %f365;
	max.f32 	%f643, %f642, 0f00000000;
	st.global.f32 	[%rd40+-140], %f643;
	add.f32 	%f644, %f633, %f366;
	max.f32 	%f645, %f644, 0f00000000;
	st.global.f32 	[%rd40+-50312], %f645;
	add.f32 	%f646, %f639, %f366;
	max.f32 	%f647, %f646, 0f00000000;
	st.global.f32 	[%rd40+-136], %f647;
	add.f32 	%f648, %f634, %f367;
	max.f32 	%f649, %f648, 0f00000000;
	st.global.f32 	[%rd40+-50308], %f649;
	add.f32 	%f650, %f640, %f367;
	max.f32 	%f651, %f650, 0f00000000;
	st.global.f32 	[%rd40+-132], %f651;
	add.f32 	%f652, %f635, %f368;
	max.f32 	%f653, %f652, 0f00000000;
	st.global.f32 	[%rd40+-50304], %f653;
	add.f32 	%f654, %f641, %f368;
	max.f32 	%f655, %f654, 0f00000000;
	st.global.f32 	[%rd40+-128], %f655;
	ld.local.v4.f32 	{%f656, %f657, %f658, %f659}, [%rd41+-1904];
	add.f32 	%f660, %f656, %f369;
	max.f32 	%f661, %f660, 0f00000000;
	st.global.f32 	[%rd40+-50300], %f661;
	ld.local.v4.f32 	{%f662, %f663, %f664, %f665}, [%rd41+-112];
	add.f32 	%f666, %f662, %f369;
	max.f32 	%f667, %f666, 0f00000000;
	st.global.f32 	[%rd40+-124], %f667;
	add.f32 	%f668, %f657, %f370;
	max.f32 	%f669, %f668, 0f00000000;
	st.global.f32 	[%rd40+-50296], %f669;
	add.f32 	%f670, %f663, %f370;
	max.f32 	%f671, %f670, 0f00000000;
	st.global.f32 	[%rd40+-120], %f671;
	add.f32 	%f672, %f658, %f371;
	max.f32 	%f673, %f672, 0f00000000;
	st.global.f32 	[%rd40+-50292], %f673;
	add.f32 	%f674, %f664, %f371;
	max.f32 	%f675, %f674, 0f00000000;
	st.global.f32 	[%rd40+-116], %f675;
	add.f32 	%f676, %f659, %f372;
	max.f32 	%f677, %f676, 0f00000000;
	st.global.f32 	[%rd40+-50288], %f677;
	add.f32 	%f678, %f665, %f372;
	max.f32 	%f679, %f678, 0f00000000;
	st.global.f32 	[%rd40+-112], %f679;
	ld.local.v4.f32 	{%f680, %f681, %f682, %f683}, [%rd41+-1888];
	add.f32 	%f684, %f680, %f373;
	max.f32 	%f685, %f684, 0f00000000;
	st.global.f32 	[%rd40+-50284], %f685;
	ld.local.v4.f32 	{%f686, %f687, %f688, %f689}, [%rd41+-96];
	add.f32 	%f690, %f686, %f373;
	max.f32 	%f691, %f690, 0f00000000;
	st.global.f32 	[%rd40+-108], %f691;
	add.f32 	%f692, %f681, %f374;
	max.f32 	%f693, %f692, 0f00000000;
	st.global.f32 	[%rd40+-50280], %f693;
	add.f32 	%f694, %f687, %f374;
	max.f32 	%f695, %f694, 0f00000000;
	st.global.f32 	[%rd40+-104], %f695;
	add.f32 	%f696, %f682, %f375;
	max.f32 	%f697, %f696, 0f00000000;
	st.global.f32 	[%rd40+-50276], %f697;
	add.f32 	%f698, %f688, %f375;
	max.f32 	%f699, %f698, 0f00000000;
	st.global.f32 	[%rd40+-100], %f699;
	add.f32 	%f700, %f683, %f376;
	max.f32 	%f701, %f700, 0f00000000;
	st.global.f32 	[%rd40+-50272], %f701;
	add.f32 	%f702, %f689, %f376;
	max.f32 	%f703, %f702, 0f00000000;
	st.global.f32 	[%rd40+-96], %f703;
	ld.local.v4.f32 	{%f704, %f705, %f706, %f707}, [%rd41+-1872];
	add.f32 	%f708, %f704, %f377;
	max.f32 	%f709, %f708, 0f00000000;
	st.global.f32 	[%rd40+-50268], %f709;
	ld.local.v4.f32 	{%f710, %f711, %f712, %f713}, [%rd41+-80];
	add.f32 	%f714, %f710, %f377;
	max.f32 	%f715, %f714, 0f00000000;
	st.global.f32 	[%rd40+-92], %f715;
	add.f32 	%f716, %f705, %f378;
	max.f32 	%f717, %f716, 0f00000000;
	st.global.f32 	[%rd40+-50264], %f717;
	add.f32 	%f718, %f711, %f378;
	max.f32 	%f719, %f718, 0f00000000;
	st.global.f32 	[%rd40+-88], %f719;
	add.f32 	%f720, %f706, %f379;
	max.f32 	%f721, %f720, 0f00000000;
	st.global.f32 	[%rd40+-50260], %f721;
	add.f32 	%f722, %f712, %f379;
	max.f32 	%f723, %f722, 0f00000000;
	st.global.f32 	[%rd40+-84], %f723;
	add.f32 	%f724, %f707, %f380;
	max.f32 	%f725, %f724, 0f00000000;
	st.global.f32 	[%rd40+-50256], %f725;
	add.f32 	%f726, %f713, %f380;
	max.f32 	%f727, %f726, 0f00000000;
	st.global.f32 	[%rd40+-80], %f727;
	ld.local.v4.f32 	{%f728, %f729, %f730, %f731}, [%rd41+-1856];
	add.f32 	%f732, %f728, %f381;
	max.f32 	%f733, %f732, 0f00000000;
	st.global.f32 	[%rd40+-50252], %f733;
	ld.local.v4.f32 	{%f734, %f735, %f736, %f737}, [%rd41+-64];
	add.f32 	%f738, %f734, %f381;
	max.f32 	%f739, %f738, 0f00000000;
	st.global.f32 	[%rd40+-76], %f739;
	add.f32 	%f740, %f729, %f382;
	max.f32 	%f741, %f740, 0f00000000;
	st.global.f32 	[%rd40+-50248], %f741;
	add.f32 	%f742, %f735, %f382;
	max.f32 	%f743, %f742, 0f00000000;
	st.global.f32 	[%rd40+-72], %f743;
	add.f32 	%f744, %f730, %f383;
	max.f32 	%f745, %f744, 0f00000000;
	st.global.f32 	[%rd40+-50244], %f745;
	add.f32 	%f746, %f736, %f383;
	max.f32 	%f747, %f746, 0f00000000;
	st.global.f32 	[%rd40+-68], %f747;
	add.f32 	%f748, %f731, %f384;
	max.f32 	%f749, %f748, 0f00000000;
	st.global.f32 	[%rd40+-50240], %f749;
	add.f32 	%f750, %f737, %f384;
	max.f32 	%f751, %f750, 0f00000000;
	st.global.f32 	[%rd40+-64], %f751;
	ld.local.v4.f32 	{%f752, %f753, %f754, %f755}, [%rd41+-1840];
	add.f32 	%f756, %f752, %f385;
	max.f32 	%f757, %f756, 0f00000000;
	st.global.f32 	[%rd40+-50236], %f757;
	ld.local.v4.f32 	{%f758, %f759, %f760, %f761}, [%rd41+-48];
	add.f32 	%f762, %f758, %f385;
	max.f32 	%f763, %f762, 0f00000000;
	st.global.f32 	[%rd40+-60], %f763;
	add.f32 	%f764, %f753, %f386;
	max.f32 	%f765, %f764, 0f00000000;
	st.global.f32 	[%rd40+-50232], %f765;
	add.f32 	%f766, %f759, %f386;
	max.f32 	%f767, %f766, 0f00000000;
	st.global.f32 	[%rd40+-56], %f767;
	add.f32 	%f768, %f754, %f387;
	max.f32 	%f769, %f768, 0f00000000;
	st.global.f32 	[%rd40+-50228], %f769;
	add.f32 	%f770, %f760, %f387;
	max.f32 	%f771, %f770, 0f00000000;
	st.global.f32 	[%rd40+-52], %f771;
	add.f32 	%f772, %f755, %f388;
	max.f32 	%f773, %f772, 0f00000000;
	st.global.f32 	[%rd40+-50224], %f773;
	add.f32 	%f774, %f761, %f388;
	max.f32 	%f775, %f774, 0f00000000;
	st.global.f32 	[%rd40+-48], %f775;
	ld.local.v4.f32 	{%f776, %f777, %f778, %f779}, [%rd41+-1824];
	add.f32 	%f780, %f776, %f389;
	max.f32 	%f781, %f780, 0f00000000;
	st.global.f32 	[%rd40+-50220], %f781;
	ld.local.v4.f32 	{%f782, %f783, %f784, %f785}, [%rd41+-32];
	add.f32 	%f786, %f782, %f389;
	max.f32 	%f787, %f786, 0f00000000;
	st.global.f32 	[%rd40+-44], %f787;
	add.f32 	%f788, %f777, %f390;
	max.f32 	%f789, %f788, 0f00000000;
	st.global.f32 	[%rd40+-50216], %f789;
	add.f32 	%f790, %f783, %f390;
	max.f32 	%f791, %f790, 0f00000000;
	st.global.f32 	[%rd40+-40], %f791;
	add.f32 	%f792, %f778, %f391;
	max.f32 	%f793, %f792, 0f00000000;
	st.global.f32 	[%rd40+-50212], %f793;
	add.f32 	%f794, %f784, %f391;
	max.f32 	%f795, %f794, 0f00000000;
	st.global.f32 	[%rd40+-36], %f795;
	add.f32 	%f796, %f779, %f392;
	max.f32 	%f797, %f796, 0f00000000;
	st.global.f32 	[%rd40+-50208], %f797;
	add.f32 	%f798, %f785, %f392;
	max.f32 	%f799, %f798, 0f00000000;
	st.global.f32 	[%rd40+-32], %f799;
	ld.local.v4.f32 	{%f800, %f801, %f802, %f803}, [%rd41+-1808];
	add.f32 	%f804, %f800, %f393;
	max.f32 	%f805, %f804, 0f00000000;
	st.global.f32 	[%rd40+-50204], %f805;
	ld.local.v4.f32 	{%f806, %f807, %f808, %f809}, [%rd41+-16];
	add.f32 	%f810, %f806, %f393;
	max.f32 	%f811, %f810, 0f00000000;
	st.global.f32 	[%rd40+-28], %f811;
	add.f32 	%f812, %f801, %f394;
	max.f32 	%f813, %f812, 0f00000000;
	st.global.f32 	[%rd40+-50200], %f813;
	add.f32 	%f814, %f807, %f394;
	max.f32 	%f815, %f814, 0f00000000;
	st.global.f32 	[%rd40+-24], %f815;
	add.f32 	%f816, %f802, %f395;
	max.f32 	%f817, %f816, 0f00000000;
	st.global.f32 	[%rd40+-50196], %f817;
	add.f32 	%f818, %f808, %f395;
	max.f32 	%f819, %f818, 0f00000000;
	st.global.f32 	[%rd40+-20], %f819;
	add.f32 	%f820, %f803, %f396;
	max.f32 	%f821, %f820, 0f00000000;
	st.global.f32 	[%rd40+-50192], %f821;
	add.f32 	%f822, %f809, %f396;
	max.f32 	%f823, %f822, 0f00000000;
	st.global.f32 	[%rd40+-16], %f823;
	ld.local.v4.f32 	{%f824, %f825, %f826, %f827}, [%rd41+-1792];
	add.f32 	%f828, %f824, %f397;
	max.f32 	%f829, %f828, 0f00000000;
	st.global.f32 	[%rd40+-50188], %f829;
	ld.local.v4.f32 	{%f830, %f831, %f832, %f833}, [%rd41];
	add.f32 	%f834, %f830, %f397;
	max.f32 	%f835, %f834, 0f00000000;
	st.global.f32 	[%rd40+-12], %f835;
	add.f32 	%f836, %f825, %f398;
	max.f32 	%f837, %f836, 0f00000000;
	st.global.f32 	[%rd40+-50184], %f837;
	add.f32 	%f838, %f831, %f398;
	max.f32 	%f839, %f838, 0f00000000;
	st.global.f32 	[%rd40+-8], %f839;
	add.f32 	%f840, %f826, %f399;
	max.f32 	%f841, %f840, 0f00000000;
	st.global.f32 	[%rd40+-50180], %f841;
	add.f32 	%f842, %f832, %f399;
	max.f32 	%f843, %f842, 0f00000000;
	st.global.f32 	[%rd40+-4], %f843;
	add.f32 	%f844, %f827, %f400;
	max.f32 	%f845, %f844, 0f00000000;
	st.global.f32 	[%rd40+-50176], %f845;
	add.f32 	%f846, %f833, %f400;
	max.f32 	%f847, %f846, 0f00000000;
	st.global.f32 	[%rd40], %f847;
	add.s32 	%r99, %r99, 1;
	add.s64 	%rd41, %rd41, 256;
	add.s64 	%rd40, %rd40, 7168;
	setp.ne.s32 	%p8, %r99, 7;
	@%p8 bra 	$L__BB0_15;
	ret;

}


// ===== COMPILED SASS (sm_100) =====

	.target	sm_100

	.elftype	@"ET_EXEC"


//--------------------- .note.nv.tkinfo           --------------------------
	.section	.note.nv.tkinfo,"",@"SHT_NOTE"
	.sectionflags	@"SHF_NOTE_NV_TKINFO"
	.tkinfo
        /*0018*/ 	.word	0x00000002
        /*0030*/ 	.string	""
        /*0030*/ 	.string	"ptxas"
        /*0030*/ 	.string	"Cuda compilation tools, release 13.0, V13.0.88"
        /*0030*/ 	.string	"Build cuda_13.0.r13.0/compiler.36424714_0"
        /*0030*/ 	.string	"-arch sm_100 -m 64 "



//--------------------- .note.nv.cuinfo           --------------------------
	.section	.note.nv.cuinfo,"",@"SHT_NOTE"
	.sectionflags	@"SHF_NOTE_NV_CUINFO"
        /*0018*/ 	.short	0x0002
        /*001a*/ 	.short	0x0064
        /*001c*/ 	.short	0x0082
	.zero		2


//--------------------- .nv.info                  --------------------------
	.section	.nv.info,"",@"SHT_CUDA_INFO"
	.align	4


	//----- nvinfo : EIATTR_REGCOUNT
	.align		4
        /*0000*/ 	.byte	0x04, 0x2f
        /*0002*/ 	.short	(.L_1 - .L_0)
	.align		4
.L_0:
        /*0004*/ 	.word	index@(my_kernel_kernel0)
        /*0008*/ 	.word	0x000000a8


	//----- nvinfo : EIATTR_FRAME_SIZE
	.align		4
.L_1:
        /*000c*/ 	.byte	0x04, 0x11
        /*000e*/ 	.short	(.L_3 - .L_2)
	.align		4
.L_2:
        /*0010*/ 	.word	index@(my_kernel_kernel0)
        /*0014*/ 	.word	0x00000e00


	//----- nvinfo : EIATTR_MIN_STACK_SIZE
	.align		4
.L_3:
        /*0018*/ 	.byte	0x04, 0x12
        /*001a*/ 	.short	(.L_5 - .L_4)
	.align		4
.L_4:
        /*001c*/ 	.word	index@(my_kernel_kernel0)
        /*0020*/ 	.word	0x00000e00
.L_5:


//--------------------- .nv.compat                --------------------------
	.section	.nv.compat,"",@"SHT_CUDA_COMPAT_INFO"
	.align	4
        /*0000*/ 	.byte	0x02, 0x09, 0x00, 0x00, 0x02, 0x02, 0x01, 0x00, 0x02, 0x05, 0x05, 0x00, 0x03, 0x07, 0x01, 0x01
        /*0010*/ 	.byte	0x02, 0x03, 0x00, 0x00, 0x02, 0x06, 0x01, 0x00, 0x04, 0x0b, 0x08, 0x00, 0x09, 0x00, 0x00, 0x00
        /*0020*/ 	.byte	0x00, 0x00, 0x00, 0x00


//--------------------- .nv.info.my_kernel_kernel0 --------------------------
	.section	.nv.info.my_kernel_kernel0,"",@"SHT_CUDA_INFO"
	.sectionflags	@""
	.align	4


	//----- nvinfo : EIATTR_CUDA_API_VERSION
	.align		4
        /*0000*/ 	.byte	0x04, 0x37
        /*0002*/ 	.short	(.L_7 - .L_6)
.L_6:
        /*0004*/ 	.word	0x00000082


	//----- nvinfo : EIATTR_KPARAM_INFO
	.align		4
.L_7:
        /*0008*/ 	.byte	0x04, 0x17
        /*000a*/ 	.short	(.L_9 - .L_8)
.L_8:
        /*000c*/ 	.word	0x00000000
        /*0010*/ 	.short	0x0003
        /*0012*/ 	.short	0x0018
        /*0014*/ 	.byte	0x00, 0xf5, 0x21, 0x00


	//----- nvinfo : EIATTR_KPARAM_INFO
	.align		4
.L_9:
        /*0018*/ 	.byte	0x04, 0x17
        /*001a*/ 	.short	(.L_11 - .L_10)
.L_10:
        /*001c*/ 	.word	0x00000000
        /*0020*/ 	.short	0x0002
        /*0022*/ 	.short	0x0010
        /*0024*/ 	.byte	0x00, 0xf5, 0x21, 0x00


	//----- nvinfo : EIATTR_KPARAM_INFO
	.align		4
.L_11:
        /*0028*/ 	.byte	0x04, 0x17
        /*002a*/ 	.short	(.L_13 - .L_12)
.L_12:
        /*002c*/ 	.word	0x00000000
        /*0030*/ 	.short	0x0001
        /*0032*/ 	.short	0x0008
        /*0034*/ 	.byte	0x00, 0xf5, 0x21, 0x00


	//----- nvinfo : EIATTR_KPARAM_INFO
	.align		4
.L_13:
        /*0038*/ 	.byte	0x04, 0x17
        /*003a*/ 	.short	(.L_15 - .L_14)
.L_14:
        /*003c*/ 	.word	0x00000000
        /*0040*/ 	.short	0x0000
        /*0042*/ 	.short	0x0000
        /*0044*/ 	.byte	0x00, 0xf5, 0x21, 0x00


	//----- nvinfo : EIATTR_SPARSE_MMA_MASK
	.align		4
.L_15:
        /*0048*/ 	.byte	0x03, 0x50
        /*004a*/ 	.short	0x0000


	//----- nvinfo : EIATTR_MAXREG_COUNT
	.align		4
        /*004c*/ 	.byte	0x03, 0x1b
        /*004e*/ 	.short	0x00ff


	//----- nvinfo : EIATTR_NUM_BARRIERS
	.align		4
        /*0050*/ 	.byte	0x02, 0x4c
        /*0052*/ 	.byte	0x01
	.zero		1


	//----- nvinfo : EIATTR_MERCURY_ISA_VERSION
	.align		4
        /*0054*/ 	.byte	0x03, 0x5f
        /*0056*/ 	.short	0x0101


	//----- nvinfo : EIATTR_VRC_CTA_INIT_COUNT
	.align		4
        /*0058*/ 	.byte	0x02, 0x4a
	.zero		1
	.zero		1


	//----- nvinfo : EIATTR_EXIT_INSTR_OFFSETS
	.align		4
        /*005c*/ 	.byte	0x04, 0x1c
        /*005e*/ 	.short	(.L_17 - .L_16)


	//   ....[0]....
.L_16:
        /*0060*/ 	.word	0x00004eb0


	//----- nvinfo : EIATTR_CBANK_PARAM_SIZE
	.align		4
.L_17:
        /*0064*/ 	.byte	0x03, 0x19
        /*0066*/ 	.short	0x0020


	//----- nvinfo : EIATTR_PARAM_CBANK
	.align		4
        /*0068*/ 	.byte	0x04, 0x0a
        /*006a*/ 	.short	(.L_19 - .L_18)
	.align		4
.L_18:
        /*006c*/ 	.word	index@(.nv.constant0.my_kernel_kernel0)
        /*0070*/ 	.short	0x0380
        /*0072*/ 	.short	0x0020


	//----- nvinfo : EIATTR_SW_WAR
	.align		4
.L_19:
        /*0074*/ 	.byte	0x04, 0x36
        /*0076*/ 	.short	(.L_21 - .L_20)
.L_20:
        /*0078*/ 	.word	0x00000008
.L_21:


//--------------------- .nv.callgraph             --------------------------
	.section	.nv.callgraph,"",@"SHT_CUDA_CALLGRAPH"
	.align	4
	.sectionentsize	8
	.align		4
        /*0000*/ 	.word	0x00000000
	.align		4
        /*0004*/ 	.word	0xffffffff
	.align		4
        /*0008*/ 	.word	0x00000000
	.align		4
        /*000c*/ 	.word	0xfffffffe
	.align		4
        /*0010*/ 	.word	0x00000000
	.align		4
        /*0014*/ 	.word	0xfffffffd
	.align		4
        /*0018*/ 	.word	0x00000000
	.align		4
        /*001c*/ 	.word	0xfffffffc


//--------------------- .text.my_kernel_kernel0   --------------------------
	.section	.text.my_kernel_kernel0,"ax",@progbits
	.align	128
        .global         my_kernel_kernel0
        .type           my_kernel_kernel0,@function
        .size           my_kernel_kernel0,(.L_x_6 - my_kernel_kernel0)
        .other          my_kernel_kernel0,@"STO_CUDA_ENTRY STV_DEFAULT"
my_kernel_kernel0:
.text.my_kernel_kernel0:
[----:B------:R-:W0:Y:S01]  /*0000*/  LDC R1, c[0x0][0x37c] ;  /* 0x0000df00ff017b82 */ /* 0x000e220000000800 */
[----:B------:R-:W1:Y:S01]  /*0010*/  S2R R2, SR_TID.X ;  /* 0x0000000000027919 */ /* 0x000e620000002100 */
[----:B0-----:R-:W-:Y:S01]  /*0020*/  IADD3 R1, PT, PT, R1, -0xe00, RZ ;  /* 0xfffff20001017810 */ /* 0x001fe20007ffe0ff */
[----:B------:R-:W-:Y:S01]  /*0030*/  HFMA2 R5, -RZ, RZ, 0, 0 ;  /* 0x00000000ff057431 */ /* 0x000fe200000001ff */
[----:B------:R-:W0:Y:S02]  /*0040*/  LDCU.64 UR8, c[0x0][0x358] ;  /* 0x00006b00ff0877ac */ /* 0x000e240008000a00 */
[----:B------:R-:W-:Y:S01]  /*0050*/  MOV R3, R1 ;  /* 0x0000000100037202 */ /* 0x000fe20000000f00 */
[----:B------:R2:W-:Y:S04]  /*0060*/  STL.128 [R1], RZ ;  /* 0x000000ff01007387 */ /* 0x0005e80000100c00 */
[----:B------:R2:W-:Y:S04]  /*0070*/  STL.128 [R1+0x700], RZ ;  /* 0x000700ff01007387 */ /* 0x0005e80000100c00 */
[----:B------:R2:W-:Y:S04]  /*0080*/  STL.128 [R1+0x10], RZ ;  /* 0x000010ff01007387 */ /* 0x0005e80000100c00 */
[----:B------:R2:W-:Y:S04]  /*0090*/  STL.128 [R1+0x710], RZ ;  /* 0x000710ff01007387 */ /* 0x0005e80000100c00 */
[----:B------:R2:W-:Y:S04]  /*00a0*/  STL.128 [R1+0x100], RZ ;  /* 0x000100ff01007387 */ /* 0x0005e80000100c00 */
[----:B------:R2:W-:Y:S04]  /*00b0*/  STL.128 [R1+0x800], RZ ;  /* 0x000800ff01007387 */ /* 0x0005e80000100c00 */
[----:B------:R2:W-:Y:S01]  /*00c0*/  STL.128 [R1+0x110], RZ ;  /* 0x000110ff01007387 */ /* 0x0005e20000100c00 */
[----:B-1----:R-:W-:-:S03]  /*00d0*/  LOP3.LUT R0, R2, 0xffff, RZ, 0xc0, !PT ;  /* 0x0000ffff02007812 */ /* 0x002fc600078ec0ff */
[----:B------:R2:W-:Y:S01]  /*00e0*/  STL.128 [R1+0x810], RZ ;  /* 0x000810ff01007387 */ /* 0x0005e20000100c00 */
[----:B------:R-:W-:Y:S01]  /*00f0*/  IADD3 R6, PT, PT, R2, 0x70, RZ ;  /* 0x0000007002067810 */ /* 0x000fe20007ffe0ff */
[----:B------:R-:W-:Y:S02]  /*0100*/  IMAD R0, R0, 0x925, RZ ;  /* 0x0000092500007824 */ /* 0x000fe400078e02ff */
[----:B------:R2:W-:Y:S01]  /*0110*/  STL.128 [R1+0x200], RZ ;  /* 0x000200ff01007387 */ /* 0x0005e20000100c00 */
[----:B------:R-:W-:Y:S02]  /*0120*/  IADD3 R7, PT, PT, R2, 0x38, RZ ;  /* 0x0000003802077810 */ /* 0x000fe40007ffe0ff */
[----:B------:R-:W-:Y:S01]  /*0130*/  SHF.R.U32.HI R20, RZ, 0x10, R0 ;  /* 0x00000010ff147819 */ /* 0x000fe20000011600 */
[----:B------:R2:W-:Y:S03]  /*0140*/  STL.128 [R1+0x900], RZ ;  /* 0x000900ff01007387 */ /* 0x0005e60000100c00 */
[----:B------:R-:W-:Y:S01]  /*0150*/  PRMT R0, R20, 0x9910, RZ ;  /* 0x0000991014007816 */ /* 0x000fe200000000ff */
[----:B------:R2:W-:Y:S04]  /*0160*/  STL.128 [R1+0x210], RZ ;  /* 0x000210ff01007387 */ /* 0x0005e80000100c00 */
[----:B------:R-:W-:Y:S01]  /*0170*/  IMAD R0, R0, 0x1c, RZ ;  /* 0x0000001c00007824 */ /* 0x000fe200078e02ff */
[----:B------:R2:W-:Y:S04]  /*0180*/  STL.128 [R1+0x910], RZ ;  /* 0x000910ff01007387 */ /* 0x0005e80000100c00 */
[----:B------:R-:W-:Y:S01]  /*0190*/  IADD3 R0, PT, PT, RZ, -R0, RZ ;  /* 0x80000000ff007210 */ /* 0x000fe20007ffe0ff */
[----:B------:R2:W-:Y:S03]  /*01a0*/  STL.128 [R1+0x300], RZ ;  /* 0x000300ff01007387 */ /* 0x0005e60000100c00 */
[----:B------:R-:W-:Y:S01]  /*01b0*/  PRMT R21, R0, 0x7710, RZ ;  /* 0x0000771000157816 */ /* 0x000fe200000000ff */
[----:B------:R2:W-:Y:S03]  /*01c0*/  STL.128 [R1+0xa00], RZ ;  /* 0x000a00ff01007387 */ /* 0x0005e60000100c00 */
[----:B------:R-:W-:Y:S01]  /*01d0*/  IADD3 R21, PT, PT, R21, R2, RZ ;  /* 0x0000000215157210 */ /* 0x000fe20007ffe0ff */
[----:B------:R2:W-:Y:S03]  /*01e0*/  STL.128 [R1+0x310], RZ ;  /* 0x000310ff01007387 */ /* 0x0005e60000100c00 */
[----:B------:R-:W-:Y:S01]  /*01f0*/  LOP3.LUT R0, R21, 0xffff, RZ, 0xc0, !PT ;  /* 0x0000ffff15007812 */ /* 0x000fe200078ec0ff */
[----:B------:R2:W-:Y:S03]  /*0200*/  STL.128 [R1+0xa10], RZ ;  /* 0x000a10ff01007387 */ /* 0x0005e60000100c00 */
[----:B------:R-:W-:Y:S01]  /*0210*/  SHF.R.U32.HI R0, RZ, 0x1, R0 ;  /* 0x00000001ff007819 */ /* 0x000fe20000011600 */
[----:B------:R2:W-:Y:S03]  /*0220*/  STL.128 [R1+0x400], RZ ;  /* 0x000400ff01007387 */ /* 0x0005e60000100c00 */
[----:B------:R-:W-:Y:S01]  /*0230*/  PRMT R4, R0, 0x9910, RZ ;  /* 0x0000991000047816 */ /* 0x000fe200000000ff */
[----:B------:R2:W-:Y:S01]  /*0240*/  STL.128 [R1+0xb00], RZ ;  /* 0x000b00ff01007387 */ /* 0x0005e20000100c00 */
[----:B------:R-:W-:-:S03]  /*0250*/  IADD3 R0, PT, PT, R1, 0x7f0, RZ ;  /* 0x000007f001007810 */ /* 0x000fc60007ffe0ff */
[----:B------:R2:W-:Y:S01]  /*0260*/  STL.128 [R1+0x410], RZ ;  /* 0x000410ff01007387 */ /* 0x0005e20000100c00 */
[----:B------:R-:W-:-:S03]  /*0270*/  IMAD R4, R4, 0xc, RZ ;  /* 0x0000000c04047824 */ /* 0x000fc600078e02ff */
[----:B------:R2:W-:Y:S02]  /*0280*/  STL.128 [R1+0xb10], RZ ;  /* 0x000b10ff01007387 */ /* 0x0005e40000100c00 */
[----:B------:R-:W-:Y:S02]  /*0290*/  LOP3.LUT R9, R4, 0xffff, RZ, 0xc0, !PT ;  /* 0x0000ffff04097812 */ /* 0x000fe400078ec0ff */
[----:B------:R2:W-:Y:S01]  /*02a0*/  STL.128 [R1+0x500], RZ ;  /* 0x000500ff01007387 */ /* 0x0005e20000100c00 */
[----:B------:R-:W-:Y:S02]  /*02b0*/  IADD3 R4, PT, PT, R2, 0xa8, RZ ;  /* 0x000000a802047810 */ /* 0x000fe40007ffe0ff */
[----:B------:R-:W-:Y:S01]  /*02c0*/  IMAD R9, R20, 0x930, R9 ;  /* 0x0000093014097824 */ /* 0x000fe200078e0209 */
[----:B------:R2:W-:Y:S04]  /*02d0*/  STL.128 [R1+0xc00], RZ ;  /* 0x000c00ff01007387 */ /* 0x0005e80000100c00 */
        /* <DEDUP_REMOVED lines=201> */
[----:B0-----:R2:W-:Y:S02]  /*0f70*/  STL.128 [R1+0xdf0], RZ ;  /* 0x000df0ff01007387 */ /* 0x0015e40000100c00 */
.L_x_3:
[----:B------:R-:W-:Y:S01]  /*0f80*/  BAR.SYNC.DEFER_BLOCKING 0x0 ;  /* 0x0000000000007b1d */ /* 0x000fe20000010000 */
[----:B-1----:R-:W-:Y:S01]  /*0f90*/  IMAD R12, R5, 0xc, R4 ;  /* 0x0000000c050c7824 */ /* 0x002fe200078e0204 */
[----:B------:R-:W-:Y:S02]  /*0fa0*/  MOV R13, R2 ;  /* 0x00000002000d7202 */ /* 0x000fe40000000f00 */
[----:B------:R-:W-:Y:S02]  /*0fb0*/  MOV R14, R7 ;  /* 0x00000007000e7202 */ /* 0x000fe40000000f00 */
[----:B------:R-:W-:Y:S01]  /*0fc0*/  MOV R15, R6 ;  /* 0x00000006000f7202 */ /* 0x000fe20000000f00 */
[----:B------:R-:W-:Y:S01]  /*0fd0*/  UMOV UR4, 0x1c0 ;  /* 0x000001c000047882 */ /* 0x000fe20000000000 */
[----:B------:R-:W-:Y:S02]  /*0fe0*/  MOV R18, R4 ;  /* 0x0000000400127202 */ /* 0x000fe40000000f00 */
[----:B------:R-:W-:-:S02]  /*0ff0*/  IADD3 R8, PT, PT, R12, -0x38, RZ ;  /* 0xffffffc80c087810 */ /* 0x000fc40007ffe0ff */
[C---:B------:R-:W-:Y:S02]  /*1000*/  IADD3 R16, PT, PT, R12.reuse, -0x70, RZ ;  /* 0xffffff900c107810 */ /* 0x040fe40007ffe0ff */
[----:B------:R-:W-:-:S07]  /*1010*/  IADD3 R17, PT, PT, R12, -0xa8, RZ ;  /* 0xffffff580c117810 */ /* 0x000fce0007ffe0ff */
.L_x_0:
[----:B------:R-:W-:Y:S02]  /*1020*/  IADD3 R10, PT, PT, R15, 0xe0, RZ ;  /* 0x000000e00f0a7810 */ /* 0x000fe40007ffe0ff */
[----:B------:R-:W-:Y:S02]  /*1030*/  IADD3 R24, PT, PT, R13, 0xe0, RZ ;  /* 0x000000e00d187810 */ /* 0x000fe40007ffe0ff */
[----:B------:R-:W-:Y:S01]  /*1040*/  IADD3 R22, PT, PT, R14, 0xe0, RZ ;  /* 0x000000e00e167810 */ /* 0x000fe20007ffe0ff */
[----:B------:R-:W-:Y:S01]  /*1050*/  IMAD.HI.U32 R11, R10, -0x55555555, RZ ;  /* 0xaaaaaaab0a0b7827 */ /* 0x000fe200078e00ff */
[----:B------:R-:W-:Y:S02]  /*1060*/  IADD3 R10, PT, PT, R8, 0xe0, RZ ;  /* 0x000000e0080a7810 */ /* 0x000fe40007ffe0ff */
[----:B------:R-:W-:Y:S01]  /*1070*/  IADD3 R26, PT, PT, R14, 0x1c0, RZ ;  /* 0x000001c00e1a7810 */ /* 0x000fe20007ffe0ff */
[----:B------:R-:W-:Y:S01]  /*1080*/  IMAD.HI.U32 R24, R24, -0x55555555, RZ ;  /* 0xaaaaaaab18187827 */ /* 0x000fe200078e00ff */
[----:B------:R-:W-:-:S02]  /*1090*/  SHF.R.U32.HI R11, RZ, 0x3, R11 ;  /* 0x00000003ff0b7819 */ /* 0x000fc4000001160b */
[----:B------:R-:W-:Y:S01]  /*10a0*/  IADD3 R23, PT, PT, R17, 0xe0, RZ ;  /* 0x000000e011177810 */ /* 0x000fe20007ffe0ff */
[----:B------:R-:W-:Y:S01]  /*10b0*/  IMAD.HI.U32 R22, R22, -0x55555555, RZ ;  /* 0xaaaaaaab16167827 */ /* 0x000fe200078e00ff */
[----:B------:R-:W-:Y:S02]  /*10c0*/  SHF.R.U32.HI R24, RZ, 0x3, R24 ;  /* 0x00000003ff187819 */ /* 0x000fe40000011618 */
[----:B------:R-:W-:Y:S01]  /*10d0*/  IADD3 R19, PT, PT, R16, 0xe0, RZ ;  /* 0x000000e010137810 */ /* 0x000fe20007ffe0ff */
[----:B------:R-:W-:Y:S01]  /*10e0*/  IMAD R29, R11, 0x174, R10 ;  /* 0x000001740b1d7824 */ /* 0x000fe200078e020a */
[----:B------:R-:W-:Y:S01]  /*10f0*/  IADD3 R11, PT, PT, R18, 0xe0, RZ ;  /* 0x000000e0120b7810 */ /* 0x000fe20007ffe0ff */
[----:B------:R-:W-:Y:S01]  /*1100*/  IMAD.HI.U32 R26, R26, -0x55555555, RZ ;  /* 0xaaaaaaab1a1a7827 */ /* 0x000fe200078e00ff */
[----:B------:R-:W-:Y:S02]  /*1110*/  SHF.R.U32.HI R22, RZ, 0x3, R22 ;  /* 0x00000003ff167819 */ /* 0x000fe40000011616 */
[----:B------:R-:W-:Y:S01]  /*1120*/  IADD3 R10, PT, PT, R12, 0xe0, RZ ;  /* 0x000000e00c0a7810 */ /* 0x000fe20007ffe0ff */
[----:B------:R-:W-:Y:S01]  /*1130*/  IMAD.HI.U32 R11, R11, -0x55555555, RZ ;  /* 0xaaaaaaab0b0b7827 */ /* 0x000fe200078e00ff */
[----:B------:R-:W-:-:S02]  /*1140*/  IADD3 R28, PT, PT, R13, 0x1c0, RZ ;  /* 0x000001c00d1c7810 */ /* 0x000fc40007ffe0ff */
[----:B------:R-:W-:Y:S01]  /*1150*/  IADD3 R25, PT, PT, R16, 0x1c0, RZ ;  /* 0x000001c010197810 */ /* 0x000fe20007ffe0ff */
[----:B------:R-:W-:Y:S01]  /*1160*/  IMAD R35, R24, 0x174, R23 ;  /* 0x0000017418237824 */ /* 0x000fe200078e0217 */
[----:B------:R-:W-:Y:S01]  /*1170*/  SHF.R.U32.HI R11, RZ, 0x3, R11 ;  /* 0x00000003ff0b7819 */ /* 0x000fe2000001160b */
[----:B------:R-:W-:Y:S01]  /*1180*/  IMAD R33, R22, 0x174, R19 ;  /* 0x0000017416217824 */ /* 0x000fe200078e0213 */
[----:B------:R-:W-:Y:S01]  /*1190*/  SHF.R.U32.HI R26, RZ, 0x3, R26 ;  /* 0x00000003ff1a7819 */ /* 0x000fe2000001161a */
[----:B------:R-:W-:Y:S01]  /*11a0*/  IMAD.HI.U32 R28, R28, -0x55555555, RZ ;  /* 0xaaaaaaab1c1c7827 */ /* 0x000fe200078e00ff */
[C---:B------:R-:W-:Y:S02]  /*11b0*/  IADD3 R24, PT, PT, R15.reuse, 0x2a0, RZ ;  /* 0x000002a00f187810 */ /* 0x040fe40007ffe0ff */
[----:B------:R-:W-:Y:S01]  /*11c0*/  IADD3 R22, PT, PT, R15, 0x1c0, RZ ;  /* 0x000001c00f167810 */ /* 0x000fe20007ffe0ff */
[----:B------:R-:W-:Y:S01]  /*11d0*/  IMAD R31, R11, 0x174, R10 ;  /* 0x000001740b1f7824 */ /* 0x000fe200078e020a */
[----:B------:R-:W-:Y:S01]  /*11e0*/  IADD3 R11, PT, PT, R18, 0x1c0, RZ ;  /* 0x000001c0120b7810 */ /* 0x000fe20007ffe0ff */
[----:B------:R-:W-:Y:S01]  /*11f0*/  IMAD R41, R26, 0x174, R25 ;  /* 0x000001741a297824 */ /* 0x000fe200078e0219 */
[----:B------:R-:W-:Y:S01]  /*1200*/  IADD3 R26, PT, PT, R14, 0x2a0, RZ ;  /* 0x000002a00e1a7810 */ /* 0x000fe20007ffe0ff */
[----:B------:R-:W-:Y:S01]  /*1210*/  IMAD.HI.U32 R24, R24, -0x55555555, RZ ;  /* 0xaaaaaaab18187827 */ /* 0x000fe200078e00ff */
[----:B------:R-:W-:-:S02]  /*1220*/  IADD3 R27, PT, PT, R17, 0x1c0, RZ ;  /* 0x000001c0111b7810 */ /* 0x000fc40007ffe0ff */
[----:B------:R-:W-:Y:S01]  /*1230*/  SHF.R.U32.HI R28, RZ, 0x3, R28 ;  /* 0x00000003ff1c7819 */ /* 0x000fe2000001161c */
[----:B------:R-:W-:Y:S01]  /*1240*/  IMAD.HI.U32 R22, R22, -0x55555555, RZ ;  /* 0xaaaaaaab16167827 */ /* 0x000fe200078e00ff */
[C---:B------:R-:W-:Y:S02]  /*1250*/  IADD3 R23, PT, PT, R8.reuse, 0x2a0, RZ ;  /* 0x000002a008177810 */ /* 0x040fe40007ffe0ff */
[----:B------:R-:W-:Y:S01]  /*1260*/  SHF.R.U32.HI R24, RZ, 0x3, R24 ;  /* 0x00000003ff187819 */ /* 0x000fe20000011618 */
[----:B------:R-:W-:Y:S01]  /*1270*/  IMAD.HI.U32 R11, R11, -0x55555555, RZ ;  /* 0xaaaaaaab0b0b7827 */ /* 0x000fe200078e00ff */
[----:B------:R-:W-:Y:S02]  /*1280*/  IADD3 R19, PT, PT, R8, 0x1c0, RZ ;  /* 0x000001c008137810 */ /* 0x000fe40007ffe0ff */
[----:B------:R-:W-:Y:S01]  /*1290*/  SHF.R.U32.HI R22, RZ, 0x3, R22 ;  /* 0x00000003ff167819 */ /* 0x000fe20000011616 */
[----:B------:R-:W-:Y:S01]  /*12a0*/  IMAD.HI.U32 R26, R26, -0x55555555, RZ ;  /* 0xaaaaaaab1a1a7827 */ /* 0x000fe200078e00ff */
[----:B------:R-:W-:-:S02]  /*12b0*/  IADD3 R10, PT, PT, R12, 0x1c0, RZ ;  /* 0x000001c00c0a7810 */ /* 0x000fc40007ffe0ff */
[----:B------:R-:W-:Y:S01]  /*12c0*/  SHF.R.U32.HI R11, RZ, 0x3, R11 ;  /* 0x00000003ff0b7819 */ /* 0x000fe2000001160b */
[----:B------:R-:W-:Y:S01]  /*12d0*/  IMAD R43, R28, 0x174, R27 ;  /* 0x000001741c2b7824 */ /* 0x000fe200078e021b */
[----:B------:R-:W-:Y:S01]  /*12e0*/  IADD3 R28, PT, PT, R13, 0x2a0, RZ ;  /* 0x000002a00d1c7810 */ /* 0x000fe20007ffe0ff */
[----:B------:R-:W-:Y:S01]  /*12f0*/  IMAD R53, R24, 0x174, R23 ;  /* 0x0000017418357824 */ /* 0x000fe200078e0217 */
[----:B------:R-:W-:Y:S01]  /*1300*/  IADD3 R25, PT, PT, R16, 0x2a0, RZ ;  /* 0x000002a010197810 */ /* 0x000fe20007ffe0ff */
[----:B------:R-:W-:Y:S01]  /*1310*/  IMAD R37, R22, 0x174, R19 ;  /* 0x0000017416257824 */ /* 0x000fe200078e0213 */
[----:B------:R-:W-:Y:S01]  /*1320*/  SHF.R.U32.HI R26, RZ, 0x3, R26 ;  /* 0x00000003ff1a7819 */ /* 0x000fe2000001161a */
[----:B------:R-:W-:Y:S01]  /*1330*/  IMAD R39, R11, 0x174, R10 ;  /* 0x000001740b277824 */ /* 0x000fe200078e020a */
[----:B------:R-:W-:Y:S01]  /*1340*/  IADD3 R24, PT, PT, R15, 0x380, RZ ;  /* 0x000003800f187810 */ /* 0x000fe20007ffe0ff */
[----:B------:R-:W-:Y:S01]  /*1350*/  IMAD.HI.U32 R28, R28, -0x55555555, RZ ;  /* 0xaaaaaaab1c1c7827 */ /* 0x000fe200078e00ff */
[----:B------:R-:W-:-:S02]  /*1360*/  IADD3 R22, PT, PT, R18, 0x380, RZ ;  /* 0x0000038012167810 */ /* 0x000fc40007ffe0ff */
[----:B------:R-:W-:Y:S01]  /*1370*/  IADD3 R11, PT, PT, R18, 0x2a0, RZ ;  /* 0x000002a0120b7810 */ /* 0x000fe20007ffe0ff */
[----:B------:R-:W-:Y:S01]  /*1380*/  IMAD R55, R26, 0x174, R25 ;  /* 0x000001741a377824 */ /* 0x000fe200078e0219 */
[----:B------:R-:W-:Y:S01]  /*1390*/  IADD3 R26, PT, PT, R14, 0x380, RZ ;  /* 0x000003800e1a7810 */ /* 0x000fe20007ffe0ff */
[----:B------:R-:W-:Y:S01]  /*13a0*/  IMAD.HI.U32 R24, R24, -0x55555555, RZ ;  /* 0xaaaaaaab18187827 */ /* 0x000fe200078e00ff */
[----:B------:R-:W-:Y:S02]  /*13b0*/  IADD3 R27, PT, PT, R17, 0x2a0, RZ ;  /* 0x000002a0111b7810 */ /* 0x000fe40007ffe0ff */
[----:B------:R-:W-:Y:S01]  /*13c0*/  SHF.R.U32.HI R28, RZ, 0x3, R28 ;  /* 0x00000003ff1c7819 */ /* 0x000fe2000001161c */
[----:B------:R-:W-:Y:S01]  /*13d0*/  IMAD.HI.U32 R22, R22, -0x55555555, RZ ;  /* 0xaaaaaaab16167827 */ /* 0x000fe200078e00ff */
[----:B------:R-:W-:Y:S02]  /*13e0*/  IADD3 R23, PT, PT, R8, 0x380, RZ ;  /* 0x0000038008177810 */ /* 0x000fe40007ffe0ff */
[----:B------:R-:W-:Y:S01]  /*13f0*/  SHF.R.U32.HI R24, RZ, 0x3, R24 ;  /* 0x00000003ff187819 */ /* 0x000fe20000011618 */
[----:B------:R-:W-:Y:S01]  /*1400*/  IMAD.HI.U32 R11, R11, -0x55555555, RZ ;  /* 0xaaaaaaab0b0b7827 */ /* 0x000fe200078e00ff */
[----:B------:R-:W-:-:S02]  /*1410*/  IADD3 R19, PT, PT, R12, 0x380, RZ ;  /* 0x000003800c137810 */ /* 0x000fc40007ffe0ff */
[----:B------:R-:W-:Y:S01]  /*1420*/  SHF.R.U32.HI R22, RZ, 0x3, R22 ;  /* 0x00000003ff167819 */ /* 0x000fe20000011616 */
[----:B------:R-:W-:Y:S01]  /*1430*/  IMAD.HI.U32 R26, R26, -0x55555555, RZ ;  /* 0xaaaaaaab1a1a7827 */ /* 0x000fe200078e00ff */
[----:B------:R-:W-:Y:S02]  /*1440*/  IADD3 R10, PT, PT, R12, 0x2a0, RZ ;  /* 0x000002a00c0a7810 */ /* 0x000fe40007ffe0ff */
        /* <DEDUP_REMOVED lines=19> */
[----:B------:R-:W-:Y:S01]  /*1580*/  IADD3 R23, PT, PT, R17, 0x460, RZ ;  /* 0x0000046011177810 */ /* 0x000fe20007ffe0ff */
[----:B------:R-:W-:Y:S01]  /*1590*/  IMAD.HI.U32 R19, R11, -0x55555555, RZ ;  /* 0xaaaaaaab0b137827 */ /* 0x000fe200078e00ff */
[----:B------:R-:W-:-:S02]  /*15a0*/  IADD3 R11, PT, PT, R8, 0x460, RZ ;  /* 0x00000460080b7810 */ /* 0x000fc40007ffe0ff */
[----:B------:R-:W-:Y:S01]  /*15b0*/  IADD3 R30, PT, PT, R17, 0x540, RZ ;  /* 0x00000540111e7810 */ /* 0x000fe20007ffe0ff */
[----:B------:R-:W-:Y:S01]  /*15c0*/  IMAD.HI.U32 R10, R10, -0x55555555, RZ ;  /* 0xaaaaaaab0a0a7827 */ /* 0x000fe200078e00ff */
[----:B------:R-:W-:Y:S02]  /*15d0*/  SHF.R.U32.HI R26, RZ, 0x3, R19 ;  /* 0x00000003ff1a7819 */ /* 0x000fe40000011613 */
[----:B------:R-:W-:Y:S01]  /*15e0*/  IADD3 R19, PT, PT, R12, 0x460, RZ ;  /* 0x000004600c137810 */ /* 0x000fe20007ffe0ff */
[----:B------:R-:W-:Y:S01]  /*15f0*/  IMAD R65, R28, 0x174, R27 ;  /* 0x000001741c417824 */ /* 0x000fe200078e021b */
[----:B------:R-:W-:Y:S01]  /*1600*/  SHF.R.U32.HI R28, RZ, 0x3, R25 ;  /* 0x00000003ff1c7819 */ /* 0x000fe20000011619 */
[----:B------:R-:W-:Y:S01]  /*1610*/  IMAD R69, R26, 0x174, R11 ;  /* 0x000001741a457824 */ /* 0x000fe200078e020b */
[----:B------:R-:W-:Y:S02]  /*1620*/  SHF.R.U32.HI R25, RZ, 0x3, R24 ;  /* 0x00000003ff197819 */ /* 0x000fe40000011618 */
[----:B------:R-:W-:Y:S01]  /*1630*/  SHF.R.U32.HI R24, RZ, 0x3, R10 ;  /* 0x00000003ff187819 */ /* 0x000fe2000001160a */
[----:B------:R-:W-:Y:S01]  /*1640*/  IMAD R73, R28, 0x174, R23 ;  /* 0x000001741c497824 */ /* 0x000fe200078e0217 */
[----:B------:R-:W0:Y:S01]  /*1650*/  LDC.64 R10, c[0x0][0x380] ;  /* 0x0000e000ff0a7b82 */ /* 0x000e220000000a00 */
[----:B------:R-:W-:Y:S01]  /*1660*/  IMAD R71, R25, 0x174, R22 ;  /* 0x0000017419477824 */ /* 0x000fe200078e0216 */
[----:B------:R-:W-:Y:S01]  /*1670*/  IADD3 R25, PT, PT, R15, 0x540, RZ ;  /* 0x000005400f197810 */ /* 0x000fe20007ffe0ff */
[----:B------:R-:W-:Y:S01]  /*1680*/  IMAD R67, R24, 0x174, R19 ;  /* 0x0000017418437824 */ /* 0x000fe200078e0213 */
[----:B------:R-:W-:Y:S01]  /*1690*/  IADD3 R24, PT, PT, R13, 0x540, RZ ;  /* 0x000005400d187810 */ /* 0x000fe20007ffe0ff */
[----:B------:R-:W-:Y:S01]  /*16a0*/  IMAD.HI.U32 R22, R18, -0x55555555, RZ ;  /* 0xaaaaaaab12167827 */ /* 0x000fe200078e00ff */
[----:B------:R-:W-:-:S02]  /*16b0*/  IADD3 R23, PT, PT, R14, 0x540, RZ ;  /* 0x000005400e177810 */ /* 0x000fc40007ffe0ff */
[----:B------:R-:W-:Y:S01]  /*16c0*/  IADD3 R19, PT, PT, R18, 0x540, RZ ;  /* 0x0000054012137810 */ /* 0x000fe20007ffe0ff */
[----:B------:R-:W-:Y:S01]  /*16d0*/  IMAD.HI.U32 R24, R24, -0x55555555, RZ ;  /* 0xaaaaaaab18187827 */ /* 0x000fe200078e00ff */
[----:B------:R-:W-:Y:S02]  /*16e0*/  SHF.R.U32.HI R27, RZ, 0x3, R22 ;  /* 0x00000003ff1b7819 */ /* 0x000fe40000011616 */
[----:B------:R-:W-:Y:S01]  /*16f0*/  IADD3 R45, PT, PT, R8, 0x540, RZ ;  /* 0x00000540082d7810 */ /* 0x000fe20007ffe0ff */
[----:B------:R-:W-:Y:S01]  /*1700*/  IMAD.HI.U32 R22, R25, -0x55555555, RZ ;  /* 0xaaaaaaab19167827 */ /* 0x000fe200078e00ff */
[----:B------:R-:W-:Y:S02]  /*1710*/  SHF.R.U32.HI R25, RZ, 0x3, R24 ;  /* 0x00000003ff197819 */ /* 0x000fe40000011618 */
[----:B------:R-:W-:Y:S01]  /*1720*/  IADD3 R28, PT, PT, R16, 0x540, RZ ;  /* 0x00000540101c7810 */ /* 0x000fe20007ffe0ff */
[----:B------:R-:W-:Y:S01]  /*1730*/  IMAD.HI.U32 R23, R23, -0x55555555, RZ ;  /* 0xaaaaaaab17177827 */ /* 0x000fe200078e00ff */
[----:B------:R-:W-:-:S02]  /*1740*/  SHF.R.U32.HI R24, RZ, 0x3, R22 ;  /* 0x00000003ff187819 */ /* 0x000fc40000011616 */
[----:B------:R-:W-:Y:S01]  /*1750*/  IADD3 R26, PT, PT, R12, 0x540, RZ ;  /* 0x000005400c1a7810 */ /* 0x000fe20007ffe0ff */
[----:B------:R-:W-:Y:S01]  /*1760*/  IMAD.HI.U32 R19, R19, -0x55555555, RZ ;  /* 0xaaaaaaab13137827 */ /* 0x000fe200078e00ff */
[----:B------:R-:W-:-:S03]  /*1770*/  SHF.R.U32.HI R23, RZ, 0x3, R23 ;  /* 0x00000003ff177819 */ /* 0x000fc60000011617 */
[----:B------:R-:W-:Y:S01]  /*1780*/  IMAD R49, R25, 0x174, R30 ;  /* 0x0000017419317824 */ /* 0x000fe200078e021e */
[----:B------:R-:W-:Y:S01]  /*1790*/  SHF.R.U32.HI R19, RZ, 0x3, R19 ;  /* 0x00000003ff137819 */ /* 0x000fe20000011613 */
[----:B------:R-:W-:Y:S02]  /*17a0*/  IMAD R45, R24, 0x174, R45 ;  /* 0x00000174182d7824 */ /* 0x000fe400078e022d */
[----:B------:R-:W-:Y:S02]  /*17b0*/  IMAD R47, R23, 0x174, R28 ;  /* 0x00000174172f7824 */ /* 0x000fe400078e021c */
[----:B0-----:R-:W-:-:S04]  /*17c0*/  IMAD.WIDE.U32 R24, R35, 0x4, R10 ;  /* 0x0000000423187825 */ /* 0x001fc800078e000a */
[----:B------:R-:W-:Y:S01]  /*17d0*/  IMAD.WIDE.U32 R28, R29, 0x4, R10 ;  /* 0x000000041d1c7825 */ /* 0x000fe200078e000a */
[----:B------:R0:W3:Y:S03]  /*17e0*/  LDG.E.CONSTANT R46, desc[UR8][R24.64] ;  /* 0x00000008182e7981 */ /* 0x0000e6000c1e9900 */
[----:B------:R-:W-:Y:S01]  /*17f0*/  IMAD R27, R27, 0x174, R12 ;  /* 0x000001741b1b7824 */ /* 0x000fe200078e020c */
[----:B------:R1:W4:Y:S01]  /*1800*/  LDG.E.CONSTANT R50, desc[UR8][R28.64] ;  /* 0x000000081c327981 */ /* 0x000322000c1e9900 */
[----:B------:R-:W-:-:S04]  /*1810*/  IMAD.WIDE.U32 R30, R31, 0x4, R10 ;  /* 0x000000041f1e7825 */ /* 0x000fc800078e000a */
[----:B------:R-:W-:Y:S01]  /*1820*/  IMAD R19, R19, 0x174, R26 ;  /* 0x0000017413137824 */ /* 0x000fe200078e021a */
[----:B------:R5:W2:Y:S01]  /*1830*/  LDG.E.CONSTANT R52, desc[UR8][R30.64] ;  /* 0x000000081e347981 */ /* 0x000aa2000c1e9900 */
[----:B0-----:R-:W-:-:S04]  /*1840*/  IMAD.WIDE.U32 R24, R55, 0x4, R10 ;  /* 0x0000000437187825 */ /* 0x001fc800078e000a */
[--C-:B-1----:R-:W-:Y:S01]  /*1850*/  IMAD.WIDE.U32 R28, R51, 0x4, R10.reuse ;  /* 0x00000004331c7825 */ /* 0x102fe200078e000a */
[----:B------:R0:W2:Y:S03]  /*1860*/  LDG.E.CONSTANT R66, desc[UR8][R24.64] ;  /* 0x0000000818427981 */ /* 0x0000a6000c1e9900 */
[--C-:B------:R-:W-:Y:S01]  /*1870*/  IMAD.WIDE.U32 R22, R27, 0x4, R10.reuse ;  /* 0x000000041b167825 */ /* 0x100fe200078e000a */
[----:B------:R1:W2:Y:S03]  /*1880*/  LDG.E.CONSTANT R70, desc[UR8][R28.64] ;  /* 0x000000081c467981 */ /* 0x0002a6000c1e9900 */
[--C-:B------:R-:W-:Y:S01]  /*1890*/  IMAD.WIDE.U32 R26, R33, 0x4, R10.reuse ;  /* 0x00000004211a7825 */ /* 0x100fe200078e000a */
[----:B------:R-:W2:Y:S03]  /*18a0*/  LDG.E.CONSTANT R44, desc[UR8][R22.64] ;  /* 0x00000008162c7981 */ /* 0x000ea6000c1e9900 */
[--C-:B------:R-:W-:Y:S01]  /*18b0*/  IMAD.WIDE.U32 R34, R41, 0x4, R10.reuse ;  /* 0x0000000429227825 */ /* 0x100fe200078e000a */
[----:B------:R-:W2:Y:S03]  /*18c0*/  LDG.E.CONSTANT R48, desc[UR8][R26.64] ;  /* 0x000000081a307981 */ /* 0x000ea6000c1e9900 */
[----:B-----5:R-:W-:Y:S01]  /*18d0*/  IMAD.WIDE.U32 R30, R65, 0x4, R10 ;  /* 0x00000004411e7825 */ /* 0x020fe200078e000a */
[----:B------:R-:W5:Y:S03]  /*18e0*/  LDG.E.CONSTANT R58, desc[UR8][R34.64] ;  /* 0x00000008223a7981 */ /* 0x000f66000c1e9900 */
[----:B0-----:R-:W-:Y:S01]  /*18f0*/  IMAD.HI.U32 R24, R15, -0x55555555, RZ ;  /* 0xaaaaaaab0f187827 */ /* 0x001fe200078e00ff */
[----:B------:R0:W5:Y:S03]  /*1900*/  LDG.E.CONSTANT R72, desc[UR8][R30.64] ;  /* 0x000000081e487981 */ /* 0x000166000c1e9900 */
[----:B------:R-:W-:-:S04]  /*1910*/  IMAD.HI.U32 R25, R14, -0x55555555, RZ ;  /* 0xaaaaaaab0e197827 */ /* 0x000fc800078e00ff */
[----:B-1----:R-:W-:Y:S01]  /*1920*/  IMAD.HI.U32 R28, R13, -0x55555555, RZ ;  /* 0xaaaaaaab0d1c7827 */ /* 0x002fe200078e00ff */
[----:B------:R-:W-:-:S03]  /*1930*/  SHF.R.U32.HI R29, RZ, 0x3, R24 ;  /* 0x00000003ff1d7819 */ /* 0x000fc60000011618 */
[----:B------:R-:W-:Y:S01]  /*1940*/  IMAD.WIDE.U32 R32, R43, 0x4, R10 ;  /* 0x000000042b207825 */ /* 0x000fe200078e000a */
[----:B0-----:R-:W-:-:S03]  /*1950*/  SHF.R.U32.HI R31, RZ, 0x3, R25 ;  /* 0x00000003ff1f7819 */ /* 0x001fc60000011619 */
[----:B------:R-:W-:Y:S01]  /*1960*/  IMAD.WIDE.U32 R26, R53, 0x4, R10 ;  /* 0x00000004351a7825 */ /* 0x000fe200078e000a */
[----:B------:R-:W-:Y:S01]  /*1970*/  SHF.R.U32.HI R28, RZ, 0x3, R28 ;  /* 0x00000003ff1c7819 */ /* 0x000fe2000001161c */
[----:B------:R0:W5:Y:S02]  /*1980*/  LDG.E.CONSTANT R54, desc[UR8][R32.64] ;  /* 0x0000000820367981 */ /* 0x000164000c1e9900 */
[--C-:B------:R-:W-:Y:S02]  /*1990*/  IMAD.WIDE.U32 R34, R61, 0x4, R10.reuse ;  /* 0x000000043d227825 */ /* 0x100fe400078e000a */
[----:B------:R1:W5:Y:S02]  /*19a0*/  LDG.E.CONSTANT R68, desc[UR8][R26.64] ;  /* 0x000000081a447981 */ /* 0x000364000c1e9900 */
[--C-:B------:R-:W-:Y:S02]  /*19b0*/  IMAD.WIDE.U32 R36, R37, 0x4, R10.reuse ;  /* 0x0000000425247825 */ /* 0x100fe400078e000a */
[----:B------:R1:W5:Y:S02]  /*19c0*/  LDG.E.CONSTANT R34, desc[UR8][R34.64] ;  /* 0x0000000822227981 */ /* 0x000364000c1e9900 */
[----:B0-----:R-:W-:-:S02]  /*19d0*/  IMAD.WIDE.U32 R32, R63, 0x4, R10 ;  /* 0x000000043f207825 */ /* 0x001fc400078e000a */
[----:B------:R-:W5:Y:S02]  /*19e0*/  LDG.E.CONSTANT R60, desc[UR8][R36.64] ;  /* 0x00000008243c7981 */ /* 0x000f64000c1e9900 */
[--C-:B------:R-:W-:Y:S02]  /*19f0*/  IMAD.WIDE.U32 R38, R39, 0x4, R10.reuse ;  /* 0x0000000427267825 */ /* 0x100fe400078e000a */
[----:B------:R0:W5:Y:S02]  /*1a00*/  LDG.E.CONSTANT R74, desc[UR8][R32.64] ;  /* 0x00000008204a7981 */ /* 0x000164000c1e9900 */
[--C-:B------:R-:W-:Y:S02]  /*1a10*/  IMAD.WIDE.U32 R22, R57, 0x4, R10.reuse ;  /* 0x0000000439167825 */ /* 0x100fe400078e000a */
[----:B------:R0:W5:Y:S02]  /*1a20*/  LDG.E.CONSTANT R62, desc[UR8][R38.64] ;  /* 0x00000008263e7981 */ /* 0x000164000c1e9900 */
[----:B-1----:R-:W-:-:S02]  /*1a30*/  IMAD.WIDE.U32 R26, R67, 0x4, R10 ;  /* 0x00000004431a7825 */ /* 0x002fc400078e000a */
[----:B------:R1:W5:Y:S02]  /*1a40*/  LDG.E.CONSTANT R64, desc[UR8][R22.64] ;  /* 0x0000000816407981 */ /* 0x000364000c1e9900 */
[----:B------:R-:W-:Y:S02]  /*1a50*/  IMAD R29, R29, 0x174, R8 ;  /* 0x000001741d1d7824 */ /* 0x000fe400078e0208 */
[----:B------:R-:W-:Y:S01]  /*1a60*/  IMAD R31, R31, 0x174, R16 ;  /* 0x000001741f1f7824 */ /* 0x000fe200078e0210 */
[----:B------:R1:W5:Y:S01]  /*1a70*/  LDG.E.CONSTANT R76, desc[UR8][R26.64] ;  /* 0x000000081a4c7981 */ /* 0x000362000c1e9900 */
[----:B------:R-:W-:Y:S02]  /*1a80*/  IMAD R35, R28, 0x174, R17 ;  /* 0x000001741c237824 */ /* 0x000fe400078e0211 */
[----:B0-----:R-:W-:-:S04]  /*1a90*/  IMAD.WIDE.U32 R32, R29, 0x4, R10 ;  /* 0x000000041d207825 */ /* 0x001fc800078e000a */
[--C-:B------:R-:W-:Y:S02]  /*1aa0*/  IMAD.WIDE.U32 R36, R59, 0x4, R10.reuse ;  /* 0x000000043b247825 */ /* 0x100fe400078e000a */
[----:B------:R-:W5:Y:S02]  /*1ab0*/  LDG.E.CONSTANT R32, desc[UR8][R32.64] ;  /* 0x0000000820207981 */ /* 0x000f64000c1e9900 */
[--C-:B------:R-:W-:Y:S02]  /*1ac0*/  IMAD.WIDE.U32 R38, R73, 0x4, R10.reuse ;  /* 0x0000000449267825 */ /* 0x100fe400078e000a */
[----:B------:R-:W5:Y:S02]  /*1ad0*/  LDG.E.CONSTANT R36, desc[UR8][R36.64] ;  /* 0x0000000824247981 */ /* 0x000f64000c1e9900 */
[--C-:B------:R-:W-:Y:S02]  /*1ae0*/  IMAD.WIDE.U32 R40, R71, 0x4, R10.reuse ;  /* 0x0000000447287825 */ /* 0x100fe400078e000a */
[----:B------:R-:W5:Y:S02]  /*1af0*/  LDG.E.CONSTANT R38, desc[UR8][R38.64] ;  /* 0x0000000826267981 */ /* 0x000f64000c1e9900 */
[----:B------:R-:W-:-:S02]  /*1b00*/  IMAD.WIDE.U32 R42, R69, 0x4, R10 ;  /* 0x00000004452a7825 */ /* 0x000fc400078e000a */
[----:B------:R-:W5:Y:S02]  /*1b10*/  LDG.E.CONSTANT R40, desc[UR8][R40.64] ;  /* 0x0000000828287981 */ /* 0x000f64000c1e9900 */
[--C-:B-1----:R-:W-:Y:S02]  /*1b20*/  IMAD.WIDE.U32 R22, R49, 0x4, R10.reuse ;  /* 0x0000000431167825 */ /* 0x102fe400078e000a */
[----:B------:R-:W5:Y:S02]  /*1b30*/  LDG.E.CONSTANT R42, desc[UR8][R42.64] ;  /* 0x000000082a2a7981 */ /* 0x000f64000c1e9900 */
[--C-:B------:R-:W-:Y:S02]  /*1b40*/  IMAD.WIDE.U32 R24, R47, 0x4, R10.reuse ;  /* 0x000000042f187825 */ /* 0x100fe400078e000a */
[----:B------:R0:W5:Y:S02]  /*1b50*/  LDG.E.CONSTANT R22, desc[UR8][R22.64] ;  /* 0x0000000816167981 */ /* 0x000164000c1e9900 */
[----:B------:R-:W-:-:S02]  /*1b60*/  IMAD.WIDE.U32 R30, R31, 0x4, R10 ;  /* 0x000000041f1e7825 */ /* 0x000fc400078e000a */
[----:B------:R-:W5:Y:S02]  /*1b70*/  LDG.E.CONSTANT R24, desc[UR8][R24.64] ;  /* 0x0000000818187981 */ /* 0x000f64000c1e9900 */
[--C-:B------:R-:W-:Y:S02]  /*1b80*/  IMAD.WIDE.U32 R28, R35, 0x4, R10.reuse ;  /* 0x00000004231c7825 */ /* 0x100fe400078e000a */
[----:B------:R-:W5:Y:S02]  /*1b90*/  LDG.E.CONSTANT R30, desc[UR8][R30.64] ;  /* 0x000000081e1e7981 */ /* 0x000f64000c1e9900 */
[--C-:B------:R-:W-:Y:S02]  /*1ba0*/  IMAD.WIDE.U32 R26, R45, 0x4, R10.reuse ;  /* 0x000000042d1a7825 */ /* 0x100fe400078e000a */
[----:B------:R-:W5:Y:S02]  /*1bb0*/  LDG.E.CONSTANT R28, desc[UR8][R28.64] ;  /* 0x000000081c1c7981 */ /* 0x000f64000c1e9900 */
[----:B------:R-:W-:-:S02]  /*1bc0*/  IMAD.WIDE.U32 R10, R19, 0x4, R10 ;  /* 0x00000004130a7825 */ /* 0x000fc400078e000a */
[----:B------:R-:W5:Y:S04]  /*1bd0*/  LDG.E.CONSTANT R26, desc[UR8][R26.64] ;  /* 0x000000081a1a7981 */ /* 0x000f68000c1e9900 */
[----:B------:R-:W5:Y:S01]  /*1be0*/  LDG.E.CONSTANT R10, desc[UR8][R10.64] ;  /* 0x000000080a0a7981 */ /* 0x000f62000c1e9900 */
[----:B------:R-:W1:Y:S01]  /*1bf0*/  S2R R56, SR_CgaCtaId ;  /* 0x0000000000387919 */ /* 0x000e620000008800 */
[----:B0-----:R-:W-:Y:S02]  /*1c00*/  MOV R23, 0x400 ;  /* 0x0000040000177802 */ /* 0x001fe40000000f00 */
[----:B------:R-:W-:Y:S02]  /*1c10*/  IADD3 R18, PT, PT, R18, 0x620, RZ ;  /* 0x0000062012127810 */ /* 0x000fe40007ffe0ff */
[----:B------:R-:W-:-:S02]  /*1c20*/  IADD3 R15, PT, PT, R15, 0x620, RZ ;  /* 0x000006200f0f7810 */ /* 0x000fc40007ffe0ff */
[----:B------:R-:W-:Y:S02]  /*1c30*/  IADD3 R14, PT, PT, R14, 0x620, RZ ;  /* 0x000006200e0e7810 */ /* 0x000fe40007ffe0ff */
[----:B-1----:R-:W-:-:S04]  /*1c40*/  LEA R19, R56, R23, 0x18 ;  /* 0x0000001738137211 */ /* 0x002fc800078ec0ff */
[----:B------:R-:W-:Y:S02]  /*1c50*/  LEA R19, R2, R19, 0x2 ;  /* 0x0000001302137211 */ /* 0x000fe400078e10ff */
[----:B------:R-:W-:Y:S02]  /*1c60*/  IADD3 R13, PT, PT, R13, 0x620, RZ ;  /* 0x000006200d0d7810 */ /* 0x000fe40007ffe0ff */
[----:B------:R-:W-:Y:S02]  /*1c70*/  IADD3 R12, PT, PT, R12, 0x620, RZ ;  /* 0x000006200c0c7810 */ /* 0x000fe40007ffe0ff */
[----:B------:R-:W-:Y:S02]  /*1c80*/  IADD3 R8, PT, PT, R8, 0x620, RZ ;  /* 0x0000062008087810 */ /* 0x000fe40007ffe0ff */
[----:B------:R-:W-:Y:S02]  /*1c90*/  IADD3 R16, PT, PT, R16, 0x620, RZ ;  /* 0x0000062010107810 */ /* 0x000fe40007ffe0ff */
[----:B------:R-:W-:Y:S01]  /*1ca0*/  IADD3 R17, PT, PT, R17, 0x620, RZ ;  /* 0x0000062011117810 */ /* 0x000fe20007ffe0ff */
[----:B---3--:R0:W-:Y:S04]  /*1cb0*/  STS [R19+UR4+0x1c0], R46 ;  /* 0x0001c02e13007988 */ /* 0x0081e80008000804 */
[----:B----4-:R0:W-:Y:S04]  /*1cc0*/  STS [R19+UR4+0x380], R50 ;  /* 0x0003803213007988 */ /* 0x0101e80008000804 */
[----:B--2---:R0:W-:Y:S04]  /*1cd0*/  STS [R19+UR4+0x460], R52 ;  /* 0x0004603413007988 */ /* 0x0041e80008000804 */
[----:B------:R0:W-:Y:S04]  /*1ce0*/  STS [R19+UR4+0x9a0], R66 ;  /* 0x0009a04213007988 */ /* 0x0001e80008000804 */
[----:B------:R0:W-:Y:S04]  /*1cf0*/  STS [R19+UR4+0xb60], R70 ;  /* 0x000b604613007988 */ /* 0x0001e80008000804 */
[----:B------:R0:W-:Y:S04]  /*1d00*/  STS [R19+UR4+0xe0], R44 ;  /* 0x0000e02c13007988 */ /* 0x0001e80008000804 */
[----:B------:R0:W-:Y:S04]  /*1d10*/  STS [R19+UR4+0x2a0], R48 ;  /* 0x0002a03013007988 */ /* 0x0001e80008000804 */
[----:B-----5:R0:W-:Y:S04]  /*1d20*/  STS [R19+UR4+0x620], R58 ;  /* 0x0006203a13007988 */ /* 0x0201e80008000804 */
[----:B------:R0:W-:Y:S04]  /*1d30*/  STS [R19+UR4+0xc40], R72 ;  /* 0x000c404813007988 */ /* 0x0001e80008000804 */
        /* <DEDUP_REMOVED lines=8> */
[----:B------:R0:W-:Y:S04]  /*1dc0*/  STS [R19+UR4], R32 ;  /* 0x0000002013007988 */ /* 0x0001e80008000804 */
[----:B------:R0:W-:Y:S04]  /*1dd0*/  STS [R19+UR4+0xee0], R36 ;  /* 0x000ee02413007988 */ /* 0x0001e80008000804 */
[----:B------:R0:W-:Y:S04]  /*1de0*/  STS [R19+UR4+0xfc0], R38 ;  /* 0x000fc02613007988 */ /* 0x0001e80008000804 */
[----:B------:R0:W-:Y:S04]  /*1df0*/  STS [R19+UR4+0x10a0], R40 ;  /* 0x0010a02813007988 */ /* 0x0001e80008000804 */
[----:B------:R0:W-:Y:S04]  /*1e00*/  STS [R19+UR4+0x1180], R42 ;  /* 0x0011802a13007988 */ /* 0x0001e80008000804 */
[----:B------:R0:W-:Y:S04]  /*1e10*/  STS [R19+UR4+0x1340], R22 ;  /* 0x0013401613007988 */ /* 0x0001e80008000804 */
[----:B------:R0:W-:Y:S04]  /*1e20*/  STS [R19+UR4+0x1420], R24 ;  /* 0x0014201813007988 */ /* 0x0001e80008000804 */
[----:B------:R0:W-:Y:S04]  /*1e30*/  STS [R19+UR4+-0xe0], R30 ;  /* 0xffff201e13007988 */ /* 0x0001e80008000804 */
[----:B------:R0:W-:Y:S04]  /*1e40*/  STS [R19+UR4+-0x1c0], R28 ;  /* 0xfffe401c13007988 */ /* 0x0001e80008000804 */
[----:B------:R0:W-:Y:S04]  /*1e50*/  STS [R19+UR4+0x1500], R26 ;  /* 0x0015001a13007988 */ /* 0x0001e80008000804 */
[----:B------:R0:W-:Y:S01]  /*1e60*/  STS [R19+UR4+0x15e0], R10 ;  /* 0x0015e00a13007988 */ /* 0x0001e20008000804 */
[----:B------:R-:W-:-:S04]  /*1e70*/  UIADD3 UR4, UPT, UPT, UR4, 0x1880, URZ ;  /* 0x0000188004047890 */ /* 0x000fc8000fffe0ff */
[----:B------:R-:W-:-:S09]  /*1e80*/  UISETP.NE.AND UP0, UPT, UR4, 0x4b40, UPT ;  /* 0x00004b400400788c */ /* 0x000fd2000bf05270 */
[----:B0-----:R-:W-:Y:S05]  /*1e90*/  BRA.U UP0, `(.L_x_0) ;  /* 0xfffffff100607547 */ /* 0x001fea000b83ffff */
[----:B------:R-:W0:Y:S01]  /*1ea0*/  LDC.64 R10, c[0x0][0x388] ;  /* 0x0000e200ff0a7b82 */ /* 0x000e220000000a00 */
[----:B------:R-:W-:Y:S02]  /*1eb0*/  LEA R13, R5, R2, 0x7 ;  /* 0x00000002050d7211 */ /* 0x000fe400078e38ff */
[C---:B------:R-:W-:Y:S02]  /*1ec0*/  ISETP.GT.U32.AND P0, PT, R2.reuse, 0x7f, PT ;  /* 0x0000007f0200780c */ /* 0x040fe40003f04070 */
[C---:B------:R-:W-:Y:S01]  /*1ed0*/  ISETP.GT.U32.AND P1, PT, R2.reuse, 0x47, PT ;  /* 0x000000470200780c */ /* 0x040fe20003f24070 */
[----:B------:R-:W-:Y:S01]  /*1ee0*/  IMAD R13, R13, 0xc, RZ ;  /* 0x0000000c0d0d7824 */ /* 0x000fe200078e02ff */
[----:B------:R-:W-:-:S03]  /*1ef0*/  ISETP.GT.U32.AND P2, PT, R2, 0xf, PT ;  /* 0x0000000f0200780c */ /* 0x000fc60003f44070 */
[----:B0-----:R-:W-:-:S06]  /*1f00*/  IMAD.WIDE.U32 R10, R13, 0x4, R10 ;  /* 0x000000040d0a7825 */ /* 0x001fcc00078e000a */
[----:B------:R-:W2:Y:S04]  /*1f10*/  @!P0 LDG.E.CONSTANT R16, desc[UR8][R10.64] ;  /* 0x000000080a108981 */ /* 0x000ea8000c1e9900 */
[----:B------:R-:W2:Y:S04]  /*1f20*/  @!P0 LDG.E.CONSTANT R17, desc[UR8][R10.64+0x4] ;  /* 0x000004080a118981 */ /* 0x000ea8000c1e9900 */
[----:B------:R-:W2:Y:S04]  /*1f30*/  @!P0 LDG.E.CONSTANT R18, desc[UR8][R10.64+0x8] ;  /* 0x000008080a128981 */ /* 0x000ea8000c1e9900 */
[----:B------:R-:W2:Y:S04]  /*1f40*/  @!P0 LDG.E.CONSTANT R19, desc[UR8][R10.64+0xc] ;  /* 0x00000c080a138981 */ /* 0x000ea8000c1e9900 */
[----:B------:R-:W3:Y:S04]  /*1f50*/  @!P0 LDG.E.CONSTANT R24, desc[UR8][R10.64+0x10] ;  /* 0x000010080a188981 */ /* 0x000ee8000c1e9900 */
[----:B------:R-:W3:Y:S04]  /*1f60*/  @!P0 LDG.E.CONSTANT R25, desc[UR8][R10.64+0x14] ;  /* 0x000014080a198981 */ /* 0x000ee8000c1e9900 */
[----:B------:R-:W3:Y:S04]  /*1f70*/  @!P0 LDG.E.CONSTANT R26, desc[UR8][R10.64+0x18] ;  /* 0x000018080a1a8981 */ /* 0x000ee8000c1e9900 */
[----:B------:R-:W3:Y:S04]  /*1f80*/  @!P0 LDG.E.CONSTANT R27, desc[UR8][R10.64+0x1c] ;  /* 0x00001c080a1b8981 */ /* 0x000ee8000c1e9900 */
[----:B------:R-:W4:Y:S04]  /*1f90*/  @!P0 LDG.E.CONSTANT R28, desc[UR8][R10.64+0x20] ;  /* 0x000020080a1c8981 */ /* 0x000f28000c1e9900 */
[----:B------:R-:W4:Y:S04]  /*1fa0*/  @!P0 LDG.E.CONSTANT R29, desc[UR8][R10.64+0x24] ;  /* 0x000024080a1d8981 */ /* 0x000f28000c1e9900 */
[----:B------:R-:W4:Y:S04]  /*1fb0*/  @!P0 LDG.E.CONSTANT R30, desc[UR8][R10.64+0x28] ;  /* 0x000028080a1e8981 */ /* 0x000f28000c1e9900 */
[----:B------:R-:W4:Y:S04]  /*1fc0*/  @!P0 LDG.E.CONSTANT R31, desc[UR8][R10.64+0x2c] ;  /* 0x00002c080a1f8981 */ /* 0x000f28000c1e9900 */
[----:B------:R-:W5:Y:S04]  /*1fd0*/  @!P1 LDG.E.CONSTANT R32, desc[UR8][R10.64+0xa80] ;  /* 0x000a80080a209981 */ /* 0x000f68000c1e9900 */
        /* <DEDUP_REMOVED lines=22> */
[----:B------:R-:W5:Y:S01]  /*2140*/  @!P2 LDG.E.CONSTANT R55, desc[UR8][R10.64+0x152c] ;  /* 0x00152c080a37a981 */ /* 0x000f62000c1e9900 */
[----:B------:R-:W-:-:S04]  /*2150*/  IADD3 R8, PT, PT, R23, 0x4980, RZ ;  /* 0x0000498017087810 */ /* 0x000fc80007ffe0ff */
[----:B------:R-:W-:Y:S02]  /*2160*/  LEA R13, R56, R8, 0x18 ;  /* 0x00000008380d7211 */ /* 0x000fe400078ec0ff */
[----:B------:R-:W-:-:S03]  /*2170*/  MOV R8, RZ ;  /* 0x000000ff00087202 */ /* 0x000fc60000000f00 */
[----:B------:R-:W-:-:S05]  /*2180*/  IMAD R13, R2, 0x30, R13 ;  /* 0x00000030020d7824 */ /* 0x000fca00078e020d */
[----:B--2---:R0:W-:Y:S04]  /*2190*/  @!P0 STS.128 [R13], R16 ;  /* 0x000000100d008388 */ /* 0x0041e80000000c00 */
[----:B---3--:R0:W-:Y:S04]  /*21a0*/  @!P0 STS.128 [R13+0x10], R24 ;  /* 0x000010180d008388 */ /* 0x0081e80000000c00 */
[----:B----4-:R0:W-:Y:S04]  /*21b0*/  @!P0 STS.128 [R13+0x20], R28 ;  /* 0x0000201c0d008388 */ /* 0x0101e80000000c00 */
[----:B-----5:R0:W-:Y:S04]  /*21c0*/  @!P1 STS.128 [R13+0xa80], R32 ;  /* 0x000a80200d009388 */ /* 0x0201e80000000c00 */
[----:B------:R0:W-:Y:S04]  /*21d0*/  @!P1 STS.128 [R13+0xa90], R36 ;  /* 0x000a90240d009388 */ /* 0x0001e80000000c00 */
[----:B------:R0:W-:Y:S04]  /*21e0*/  @!P1 STS.128 [R13+0xaa0], R40 ;  /* 0x000aa0280d009388 */ /* 0x0001e80000000c00 */
[----:B------:R0:W-:Y:S04]  /*21f0*/  @!P2 STS.128 [R13+0x1500], R44 ;  /* 0x0015002c0d00a388 */ /* 0x0001e80000000c00 */
[----:B------:R0:W-:Y:S04]  /*2200*/  @!P2 STS.128 [R13+0x1510], R48 ;  /* 0x001510300d00a388 */ /* 0x0001e80000000c00 */
[----:B------:R0:W-:Y:S01]  /*2210*/  @!P2 STS.128 [R13+0x1520], R52 ;  /* 0x001520340d00a388 */ /* 0x0001e20000000c00 */
[----:B------:R-:W-:Y:S06]  /*2220*/  BAR.SYNC.DEFER_BLOCKING 0x0 ;  /* 0x0000000000007b1d */ /* 0x000fec0000010000 */
.L_x_2:
[----:B------:R-:W-:-:S04]  /*2230*/  SHF.L.U32 R2, R8, 0x3, RZ ;  /* 0x0000000308027819 */ /* 0x000fc800000006ff */
[----:B-1----:R-:W-:-:S05]  /*2240*/  LEA R10, R2, R3, 0x2 ;  /* 0x00000003020a7211 */ /* 0x002fca00078e10ff */
[----:B0-----:R0:W5:Y:S04]  /*2250*/  LDL.128 R12, [R10] ;  /* 0x000000000a0c7983 */ /* 0x0011680000100c00 */
[----:B------:R0:W5:Y:S04]  /*2260*/  LDL.128 R16, [R10+0x700] ;  /* 0x000700000a107983 */ /* 0x0001680000100c00 */
        /* <DEDUP_REMOVED lines=25> */
[----:B------:R0:W5:Y:S01]  /*2400*/  LDL.128 R124, [R10+0xd10] ;  /* 0x000d10000a7c7983 */ /* 0x0001620000100c00 */
[----:B------:R-:W1:Y:S01]  /*2410*/  S2UR UR6, SR_CgaCtaId ;  /* 0x00000000000679c3 */ /* 0x000e620000008800 */
[----:B------:R-:W-:Y:S01]  /*2420*/  UMOV UR4, 0x400 ;  /* 0x0000040000047882 */ /* 0x000fe20000000000 */
[----:B------:R-:W-:Y:S01]  /*2430*/  HFMA2 R22, -RZ, RZ, 0, 0 ;  /* 0x00000000ff167431 */ /* 0x000fe200000001ff */
[----:B------:R-:W2:Y:S01]  /*2440*/  S2R R2, SR_TID.X ;  /* 0x0000000000027919 */ /* 0x000ea20000002100 */
[----:B------:R-:W-:-:S02]  /*2450*/  UIADD3 UR5, UPT, UPT, UR4, 0x4980, URZ ;  /* 0x0000498004057890 */ /* 0x000fc4000fffe0ff */
[----:B-1----:R-:W-:Y:S02]  /*2460*/  ULEA UR4, UR6, UR4, 0x18 ;  /* 0x0000000406047291 */ /* 0x002fe4000f8ec0ff */
[----:B------:R-:W-:Y:S01]  /*2470*/  ULEA UR5, UR6, UR5, 0x18 ;  /* 0x0000000506057291 */ /* 0x000fe2000f8ec0ff */
[----:B--2---:R-:W-:-:S04]  /*2480*/  SHF.L.U32 R11, R2, 0x6, RZ ;  /* 0x00000006020b7819 */ /* 0x004fc800000006ff */
[----:B------:R-:W-:-:S04]  /*2490*/  LOP3.LUT R11, R11, 0x40, RZ, 0xc0, !PT ;  /* 0x000000400b0b7812 */ /* 0x000fc800078ec0ff */
[----:B0-----:R-:W-:-:S07]  /*24a0*/  LEA R147, R8, R11, 0x3 ;  /* 0x0000000b08937211 */ /* 0x001fce00078e18ff */
.L_x_1:
[----:B------:R-:W-:Y:S02]  /*24b0*/  IADD3 R10, PT, PT, R9, R22, RZ ;  /* 0x00000016090a7210 */ /* 0x000fe40007ffe0ff */
[----:B------:R-:W-:Y:S02]  /*24c0*/  LEA R11, R22, R147, 0x7 ;  /* 0x00000093160b7211 */ /* 0x000fe400078e38ff */
[----:B------:R-:W-:Y:S02]  /*24d0*/  LEA R10, R10, UR4, 0x2 ;  /* 0x000000040a0a7c11 */ /* 0x000fe4000f8e10ff */
[----:B------:R-:W-:Y:S02]  /*24e0*/  LEA R11, R11, UR5, 0x2 ;  /* 0x000000050b0b7c11 */ /* 0x000fe4000f8e10ff */
[----:B------:R-:W-:Y:S01]  /*24f0*/  IADD3 R22, PT, PT, R22, 0x1, RZ ;  /* 0x0000000116167810 */ /* 0x000fe20007ffe0ff */
[----:B------:R-:W-:Y:S03]  /*2500*/  LDS R23, [R10] ;  /* 0x000000000a177984 */ /* 0x000fe60000000800 */
[----:B------:R-:W-:Y:S01]  /*2510*/  ISETP.NE.AND P0, PT, R22, 0xc, PT ;  /* 0x0000000c1600780c */ /* 0x000fe20003f05270 */
[----:B------:R-:W0:Y:S04]  /*2520*/  LDS.128 R128, [R11] ;  /* 0x000000000b807984 */ /* 0x000e280000000c00 */
[----:B------:R-:W1:Y:S04]  /*2530*/  LDS.128 R132, [R11+0x10] ;  /* 0x000010000b847984 */ /* 0x000e680000000c00 */
[----:B------:R-:W2:Y:S04]  /*2540*/  LDS R137, [R10+0x1260] ;  /* 0x001260000a897984 */ /* 0x000ea80000000800 */
[----:B------:R-:W3:Y:S04]  /*2550*/  LDS R139, [R10+0x2a0] ;  /* 0x0002a0000a8b7984 */ /* 0x000ee80000000800 */
[----:B------:R-:W4:Y:S04]  /*2560*/  LDS R141, [R10+0x1500] ;  /* 0x001500000a8d7984 */ /* 0x000f280000000800 */
[----:B------:R-:W4:Y:S04]  /*2570*/  LDS R143, [R10+0x540] ;  /* 0x000540000a8f7984 */ /* 0x000f280000000800 */
[----:B------:R-:W4:Y:S04]  /*2580*/  LDS R11, [R10+0x7e0] ;  /* 0x0007e0000a0b7984 */ /* 0x000f280000000800 */
[----:B------:R-:W-:Y:S01]  /*2590*/  LDS R145, [R10+0x17a0] ;  /* 0x0017a0000a917984 */ /* 0x000fe20000000800 */
[C---:B0----5:R-:W-:Y:S01]  /*25a0*/  FFMA R12, R23.reuse, R128, R12 ;  /* 0x00000080170c7223 */ /* 0x061fe2000000000c */
[C---:B------:R-:W-:Y:S01]  /*25b0*/  FFMA R13, R23.reuse, R129, R13 ;  /* 0x00000081170d7223 */ /* 0x040fe2000000000d */
[----:B------:R-:W-:Y:S01]  /*25c0*/  FFMA R14, R23, R130, R14 ;  /* 0x00000082170e7223 */ /* 0x000fe2000000000e */
[----:B------:R-:W-:Y:S01]  /*25d0*/  FFMA R15, R131, R23, R15 ;  /* 0x00000017830f7223 */ /* 0x000fe2000000000f */
[C---:B-1----:R-:W-:Y:S01]  /*25e0*/  FFMA R24, R23.reuse, R132, R24 ;  /* 0x0000008417187223 */ /* 0x042fe20000000018 */
[C---:B------:R-:W-:Y:S01]  /*25f0*/  FFMA R25, R23.reuse, R133, R25 ;  /* 0x0000008517197223 */ /* 0x040fe20000000019 */
[----:B------:R-:W-:Y:S01]  /*2600*/  FFMA R26, R23, R134, R26 ;  /* 0x00000086171a7223 */ /* 0x000fe2000000001a */
[----:B------:R-:W-:Y:S01]  /*2610*/  FFMA R27, R135, R23, R27 ;  /* 0x00000017871b7223 */ /* 0x000fe2000000001b */
[C---:B--2---:R-:W-:Y:S01]  /*2620*/  FFMA R16, R137.reuse, R128, R16 ;  /* 0x0000008089107223 */ /* 0x044fe20000000010 */
[----:B------:R-:W0:Y:S01]  /*2630*/  LDS R23, [R10+0x1a40] ;  /* 0x001a40000a177984 */ /* 0x000e220000000800 */
[C---:B------:R-:W-:Y:S01]  /*2640*/  FFMA R17, R137.reuse, R129, R17 ;  /* 0x0000008189117223 */ /* 0x040fe20000000011 */
[----:B------:R-:W-:Y:S01]  /*2650*/  FFMA R18, R137, R130, R18 ;  /* 0x0000008289127223 */ /* 0x000fe20000000012 */
[----:B------:R-:W-:Y:S01]  /*2660*/  FFMA R19, R131, R137, R19 ;  /* 0x0000008983137223 */ /* 0x000fe20000000013 */
[C---:B------:R-:W-:Y:S01]  /*2670*/  FFMA R28, R137.reuse, R132, R28 ;  /* 0x00000084891c7223 */ /* 0x040fe2000000001c */
[C---:B------:R-:W-:Y:S01]  /*2680*/  FFMA R29, R137.reuse, R133, R29 ;  /* 0x00000085891d7223 */ /* 0x040fe2000000001d */
[----:B------:R-:W-:Y:S01]  /*2690*/  FFMA R30, R137, R134, R30 ;  /* 0x00000086891e7223 */ /* 0x000fe2000000001e */
[----:B------:R-:W-:Y:S01]  /*26a0*/  FFMA R31, R135, R137, R31 ;  /* 0x00000089871f7223 */ /* 0x000fe2000000001f */
[C---:B---3--:R-:W-:Y:S01]  /*26b0*/  FFMA R32, R139.reuse, R128, R32 ;  /* 0x000000808b207223 */ /* 0x048fe20000000020 */
[C---:B------:R-:W-:Y:S01]  /*26c0*/  FFMA R33, R139.reuse, R129, R33 ;  /* 0x000000818b217223 */ /* 0x040fe20000000021 */
[----:B------:R-:W-:Y:S01]  /*26d0*/  FFMA R34, R139, R130, R34 ;  /* 0x000000828b227223 */ /* 0x000fe20000000022 */
[----:B------:R-:W-:Y:S01]  /*26e0*/  FFMA R35, R131, R139, R35 ;  /* 0x0000008b83237223 */ /* 0x000fe20000000023 */
[C---:B------:R-:W-:Y:S01]  /*26f0*/  FFMA R40, R139.reuse, R132, R40 ;  /* 0x000000848b287223 */ /* 0x040fe20000000028 */
[C---:B------:R-:W-:Y:S01]  /*2700*/  FFMA R41, R139.reuse, R133, R41 ;  /* 0x000000858b297223 */ /* 0x040fe20000000029 */
[----:B------:R-:W-:Y:S01]  /*2710*/  FFMA R42, R139, R134, R42 ;  /* 0x000000868b2a7223 */ /* 0x000fe2000000002a */
[----:B------:R-:W-:Y:S01]  /*2720*/  FFMA R43, R135, R139, R43 ;  /* 0x0000008b872b7223 */ /* 0x000fe2000000002b */
[C---:B----4-:R-:W-:Y:S01]  /*2730*/  FFMA R36, R141.reuse, R128, R36 ;  /* 0x000000808d247223 */ /* 0x050fe20000000024 */
[C---:B------:R-:W-:Y:S01]  /*2740*/  FFMA R37, R141.reuse, R129, R37 ;  /* 0x000000818d257223 */ /* 0x040fe20000000025 */
[----:B------:R-:W-:Y:S01]  /*2750*/  FFMA R38, R141, R130, R38 ;  /* 0x000000828d267223 */ /* 0x000fe20000000026 */
[----:B------:R-:W-:Y:S01]  /*2760*/  FFMA R39, R131, R141, R39 ;  /* 0x0000008d83277223 */ /* 0x000fe20000000027 */
[C---:B------:R-:W-:Y:S01]  /*2770*/  FFMA R44, R141.reuse, R132, R44 ;  /* 0x000000848d2c7223 */ /* 0x040fe2000000002c */
        /* <DEDUP_REMOVED lines=19> */
[C---:B0-----:R-:W-:Y:S01]  /*28b0*/  FFMA R68, R23.reuse, R128, R68 ;  /* 0x0000008017447223 */ /* 0x041fe20000000044 */
[C---:B------:R-:W-:Y:S01]  /*28c0*/  FFMA R69, R23.reuse, R129, R69 ;  /* 0x0000008117457223 */ /* 0x040fe20000000045 */
[----:B------:R-:W-:Y:S01]  /*28d0*/  FFMA R70, R23, R130, R70 ;  /* 0x0000008217467223 */ /* 0x000fe20000000046 */
[----:B------:R-:W-:Y:S01]  /*28e0*/  FFMA R71, R131, R23, R71 ;  /* 0x0000001783477223 */ /* 0x000fe20000000047 */
[C---:B------:R-:W-:Y:S01]  /*28f0*/  FFMA R76, R23.reuse, R132, R76 ;  /* 0x00000084174c7223 */ /* 0x040fe2000000004c */
[C---:B------:R-:W-:Y:S01]  /*2900*/  FFMA R77, R23.reuse, R133, R77 ;  /* 0x00000085174d7223 */ /* 0x040fe2000000004d */
[----:B------:R-:W-:Y:S01]  /*2910*/  FFMA R78, R23, R134, R78 ;  /* 0x00000086174e7223 */ /* 0x000fe2000000004e */
[----:B------:R-:W-:Y:S01]  /*2920*/  FFMA R79, R135, R23, R79 ;  /* 0x00000017874f7223 */ /* 0x000fe2000000004f */
[----:B------:R-:W0:Y:S01]  /*2930*/  LDS R137, [R10+0xa80] ;  /* 0x000a80000a897984 */ /* 0x000e220000000800 */
[C---:B------:R-:W-:Y:S01]  /*2940*/  FFMA R52, R145.reuse, R128, R52 ;  /* 0x0000008091347223 */ /* 0x040fe20000000034 */
[C---:B------:R-:W-:Y:S01]  /*2950*/  FFMA R53, R145.reuse, R129, R53 ;  /* 0x0000008191357223 */ /* 0x040fe20000000035 */
[----:B------:R-:W-:Y:S01]  /*2960*/  FFMA R54, R145, R130, R54 ;  /* 0x0000008291367223 */ /* 0x000fe20000000036 */
[----:B------:R-:W1:Y:S01]  /*2970*/  LDS R139, [R10+0x1ce0] ;  /* 0x001ce0000a8b7984 */ /* 0x000e620000000800 */
[----:B------:R-:W-:Y:S01]  /*2980*/  FFMA R55, R131, R145, R55 ;  /* 0x0000009183377223 */ /* 0x000fe20000000037 */
[C---:B------:R-:W-:Y:S01]  /*2990*/  FFMA R60, R145.reuse, R132, R60 ;  /* 0x00000084913c7223 */ /* 0x040fe2000000003c */
[C---:B------:R-:W-:Y:S01]  /*29a0*/  FFMA R61, R145.reuse, R133, R61 ;  /* 0x00000085913d7223 */ /* 0x040fe2000000003d */
[----:B------:R-:W2:Y:S01]  /*29b0*/  LDS R141, [R10+0xd20] ;  /* 0x000d20000a8d7984 */ /* 0x000ea20000000800 */
[----:B------:R-:W-:Y:S01]  /*29c0*/  FFMA R62, R145, R134, R62 ;  /* 0x00000086913e7223 */ /* 0x000fe2000000003e */
[----:B------:R-:W-:-:S02]  /*29d0*/  FFMA R63, R135, R145, R63 ;  /* 0x00000091873f7223 */ /* 0x000fc4000000003f */
[----:B------:R-:W3:Y:S04]  /*29e0*/  LDS R143, [R10+0x1f80] ;  /* 0x001f80000a8f7984 */ /* 0x000ee80000000800 */
[----:B------:R-:W4:Y:S04]  /*29f0*/  LDS R11, [R10+0xfc0] ;  /* 0x000fc0000a0b7984 */ /* 0x000f280000000800 */
[----:B------:R-:W4:Y:S01]  /*2a00*/  LDS R23, [R10+0x2220] ;  /* 0x002220000a177984 */ /* 0x000f220000000800 */
        /* <DEDUP_REMOVED lines=8> */
[C---:B-1----:R-:W-:Y:S01]  /*2a90*/  FFMA R84, R139.reuse, R128, R84 ;  /* 0x000000808b547223 */ /* 0x042fe20000000054 */
[C---:B------:R-:W-:Y:S01]  /*2aa0*/  FFMA R85, R139.reuse, R129, R85 ;  /* 0x000000818b557223 */ /* 0x040fe20000000055 */
[----:B------:R-:W-:Y:S01]  /*2ab0*/  FFMA R86, R139, R130, R86 ;  /* 0x000000828b567223 */ /* 0x000fe20000000056 */
[----:B------:R-:W-:Y:S01]  /*2ac0*/  FFMA R87, R131, R139, R87 ;  /* 0x0000008b83577223 */ /* 0x000fe20000000057 */
[C---:B------:R-:W-:Y:S01]  /*2ad0*/  FFMA R92, R139.reuse, R132, R92 ;  /* 0x000000848b5c7223 */ /* 0x040fe2000000005c */
[C---:B------:R-:W-:Y:S01]  /*2ae0*/  FFMA R93, R139.reuse, R133, R93 ;  /* 0x000000858b5d7223 */ /* 0x040fe2000000005d */
[----:B------:R-:W-:Y:S01]  /*2af0*/  FFMA R94, R139, R134, R94 ;  /* 0x000000868b5e7223 */ /* 0x000fe2000000005e */
[----:B------:R-:W-:Y:S01]  /*2b00*/  FFMA R95, R135, R139, R95 ;  /* 0x0000008b875f7223 */ /* 0x000fe2000000005f */
[C---:B--2---:R-:W-:Y:S01]  /*2b10*/  FFMA R96, R141.reuse, R128, R96 ;  /* 0x000000808d607223 */ /* 0x044fe20000000060 */
        /* <DEDUP_REMOVED lines=31> */
[----:B------:R-:W-:Y:S06]  /*2d10*/  @P0 BRA `(.L_x_1) ;  /* 0xfffffff400e40947 */ /* 0x000fec000383ffff */
[C---:B------:R-:W-:Y:S02]  /*2d20*/  SHF.L.U32 R10, R8.reuse, 0x3, RZ ;  /* 0x00000003080a7819 */ /* 0x040fe400000006ff */
[----:B------:R-:W-:Y:S02]  /*2d30*/  IADD3 R8, PT, PT, R8, 0x1, RZ ;  /* 0x0000000108087810 */ /* 0x000fe40007ffe0ff */
[----:B------:R-:W-:Y:S02]  /*2d40*/  LEA R10, R10, R3, 0x2 ;  /* 0x000000030a0a7211 */ /* 0x000fe400078e10ff */
[----:B------:R-:W-:-:S03]  /*2d50*/  ISETP.NE.AND P0, PT, R8, 0x8, PT ;  /* 0x000000080800780c */ /* 0x000fc60003f05270 */
[----:B------:R1:W-:Y:S04]  /*2d60*/  STL.128 [R10], R12 ;  /* 0x0000000c0a007387 */ /* 0x0003e80000100c00 */
[----:B------:R1:W-:Y:S04]  /*2d70*/  STL.128 [R10+0x700], R16 ;  /* 0x000700100a007387 */ /* 0x0003e80000100c00 */
        /* <DEDUP_REMOVED lines=25> */
[----:B------:R1:W-:Y:S01]  /*2f10*/  STL.128 [R10+0xd10], R124 ;  /* 0x000d107c0a007387 */ /* 0x0003e20000100c00 */
[----:B------:R-:W-:Y:S05]  /*2f20*/  @P0 BRA `(.L_x_2) ;  /* 0xfffffff000c00947 */ /* 0x000fea000383ffff */
[----:B------:R-:W-:-:S04]  /*2f30*/  IADD3 R5, PT, PT, R5, 0x1, RZ ;  /* 0x0000000105057810 */ /* 0x000fc80007ffe0ff */
[----:B------:R-:W-:-:S13]  /*2f40*/  ISETP.NE.AND P0, PT, R5, 0x20, PT ;  /* 0x000000200500780c */ /* 0x000fda0003f05270 */
[----:B------:R-:W-:Y:S05]  /*2f50*/  @P0 BRA `(.L_x_3) ;  /* 0xffffffe000080947 */ /* 0x000fea000383ffff */
[----:B------:R-:W0:Y:S01]  /*2f60*/  LDCU.64 UR4, c[0x0][0x398] ;  /* 0x00007300ff0477ac */ /* 0x000e220008000a00 */
[----:B------:R-:W-:Y:S01]  /*2f70*/  SHF.L.U32 R2, R2, 0x8, RZ ;  /* 0x0000000802027819 */ /* 0x000fe200000006ff */
[----:B-1----:R-:W1:Y:S03]  /*2f80*/  LDC.64 R24, c[0x0][0x390] ;  /* 0x0000e400ff187b82 */ /* 0x002e660000000a00 */
[----:B------:R-:W-:-:S04]  /*2f90*/  LOP3.LUT R2, R2, 0x100, RZ, 0xc0, !PT ;  /* 0x0000010002027812 */ /* 0x000fc800078ec0ff */
[----:B0-----:R-:W-:-:S04]  /*2fa0*/  IADD3 R22, P0, PT, R2, UR4, RZ ;  /* 0x0000000402167c10 */ /* 0x001fc8000ff1e0ff */
[----:B------:R-:W-:-:S05]  /*2fb0*/  IADD3.X R23, PT, PT, RZ, UR5, RZ, P0, !PT ;  /* 0x00000005ff177c10 */ /* 0x000fca00087fe4ff */
[----:B------:R0:W5:Y:S04]  /*2fc0*/  LDG.E.CONSTANT R161, desc[UR8][R22.64] ;  /* 0x0000000816a17981 */ /* 0x000168000c1e9900 */
        /* <DEDUP_REMOVED lines=62> */
[----:B------:R0:W5:Y:S01]  /*33b0*/  LDG.E.CONSTANT R132, desc[UR8][R22.64+0xfc] ;  /* 0x0000fc0816847981 */ /* 0x000162000c1e9900 */
[----:B------:R-:W-:Y:S01]  /*33c0*/  SHF.L.U32 R21, R21, 0x6, RZ ;  /* 0x0000000615157819 */ /* 0x000fe200000006ff */
[----:B------:R-:W-:-:S03]  /*33d0*/  UMOV UR4, URZ ;  /* 0x000000ff00047c82 */ /* 0x000fc60008000000 */
[----:B------:R-:W-:-:S05]  /*33e0*/  LOP3.LUT R21, R21, 0xffff, RZ, 0xc0, !PT ;  /* 0x0000ffff15157812 */ /* 0x000fca00078ec0ff */
[----:B------:R-:W-:-:S04]  /*33f0*/  IMAD R21, R20, 0x6200, R21 ;  /* 0x0000620014157824 */ /* 0x000fc800078e0215 */
[----:B-1----:R-:W-:-:S03]  /*3400*/  IMAD.WIDE.U32 R20, R21, 0x4, R24 ;  /* 0x0000000415147825 */ /* 0x002fc600078e0018 */
[----:B------:R-:W-:-:S04]  /*3410*/  IADD3 R96, P0, PT, R20, 0xc4fc, RZ ;  /* 0x0000c4fc14607810 */ /* 0x000fc80007f1e0ff */
[----:B0-----:R-:W-:-:S09]  /*3420*/  IADD3.X R99, PT, PT, RZ, R21, RZ, P0, !PT ;  /* 0x00000015ff637210 */ /* 0x001fd200007fe4ff */
.L_x_4:
[----:B------:R-:W2:Y:S04]  /*3430*/  LDL.128 R72, [R0+-0xf0] ;  /* 0xffff100000487983 */ /* 0x000ea80000100c00 */
[----:B------:R-:W3:Y:S04]  /*3440*/  LDL.128 R68, [R0+-0x7f0] ;  /* 0xfff8100000447983 */ /* 0x000ee80000100c00 */
[----:B------:R-:W4:Y:S04]  /*3450*/  LDL.128 R76, [R0+-0x7e0] ;  /* 0xfff82000004c7983 */ /* 0x000f280000100c00 */
        /* <DEDUP_REMOVED lines=12> */
[----:B------:R-:W4:Y:S01]  /*3520*/  LDL.128 R48, [R0+-0x80] ;  /* 0xffff800000307983 */ /* 0x000f220000100c00 */
[----:B------:R-:W-:-:S02]  /*3530*/  MOV R162, R96 ;  /* 0x0000006000a27202 */ /* 0x000fc40000000f00 */
[----:B------:R-:W-:Y:S01]  /*3540*/  MOV R163, R99 ;  /* 0x0000006300a37202 */ /* 0x000fe20000000f00 */
[----:B------:R-:W4:Y:S04]  /*3550*/  LDL.128 R52, [R0+-0x770] ;  /* 0xfff8900000347983 */ /* 0x000f280000100c00 */
[----:B------:R-:W4:Y:S04]  /*3560*/  LDL.128 R56, [R0+-0x70] ;  /* 0xffff900000387983 */ /* 0x000f280000100c00 */
[----:B------:R-:W4:Y:S04]  /*3570*/  LDL.128 R60, [R0+-0x760] ;  /* 0xfff8a000003c7983 */ /* 0x000f280000100c00 */
[----:B------:R-:W4:Y:S01]  /*3580*/  LDL.128 R64, [R0+-0x60] ;  /* 0xffffa00000407983 */ /* 0x000f220000100c00 */
[----:B--2--5:R-:W-:Y:S01]  /*3590*/  FADD R73, R160, R73 ;  /* 0x00000049a0497221 */ /* 0x024fe20000000000 */
[----:B---3--:R-:W-:-:S04]  /*35a0*/  FADD R68, R161, R68 ;  /* 0x00000044a1447221 */ /* 0x008fc80000000000 */
[----:B------:R-:W-:Y:S01]  /*35b0*/  FMNMX R107, RZ, R73, !PT ;  /* 0x00000049ff6b7209 */ /* 0x000fe20007800000 */
[----:B------:R-:W-:Y:S01]  /*35c0*/  FADD R69, R160, R69 ;  /* 0x00000045a0457221 */ /* 0x000fe20000000000 */
[----:B------:R-:W-:Y:S01]  /*35d0*/  FADD R74, R159, R74 ;  /* 0x0000004a9f4a7221 */ /* 0x000fe20000000000 */
[----:B----4-:R-:W-:Y:S01]  /*35e0*/  FADD R78, R155, R78 ;  /* 0x0000004e9b4e7221 */ /* 0x010fe20000000000 */
[----:B------:R-:W-:Y:S01]  /*35f0*/  FMNMX R97, RZ, R68, !PT ;  /* 0x00000044ff617209 */ /* 0x000fe20007800000 */
[----:B------:R-:W-:Y:S01]  /*3600*/  FADD R96, R154, R79 ;  /* 0x0000004f9a607221 */ /* 0x000fe20000000000 */
[----:B------:R0:W-:Y:S01]  /*3610*/  STG.E desc[UR8][R162.64+-0xf8], R107 ;  /* 0xffff086ba2007986 */ /* 0x0001e2000c101908 */
[----:B------:R-:W-:Y:S01]  /*3620*/  FMNMX R105, RZ, R69, !PT ;  /* 0x00000045ff697209 */ /* 0x000fe20007800000 */
[----:B------:R-:W-:Y:S01]  /*3630*/  FADD R70, R159, R70 ;  /* 0x000000469f467221 */ /* 0x000fe20000000000 */
[C---:B------:R-:W-:Y:S01]  /*3640*/  FADD R71, R158.reuse, R71 ;  /* 0x000000479e477221 */ /* 0x040fe20000000000 */
[----:B------:R1:W-:Y:S01]  /*3650*/  STG.E desc[UR8][R162.64+-0xc4fc], R97 ;  /* 0xff3b0461a2007986 */ /* 0x0003e2000c101908 */
[----:B------:R-:W-:Y:S01]  /*3660*/  FMNMX R113, RZ, R96, !PT ;  /* 0x00000060ff717209 */ /* 0x000fe20007800000 */
[----:B------:R-:W-:Y:S01]  /*3670*/  FADD R72, R161, R72 ;  /* 0x00000048a1487221 */ /* 0x000fe20000000000 */
[----:B------:R-:W-:Y:S01]  /*3680*/  FADD R75, R158, R75 ;  /* 0x0000004b9e4b7221 */ /* 0x000fe20000000000 */
[----:B------:R-:W-:Y:S01]  /*3690*/  FADD R96, R154, R83 ;  /* 0x000000539a607221 */ /* 0x000fe20000000000 */
[----:B------:R-:W-:Y:S01]  /*36a0*/  FADD R80, R157, R80 ;  /* 0x000000509d507221 */ /* 0x000fe20000000000 */
[----:B0-----:R-:W-:-:S02]  /*36b0*/  FMNMX R107, RZ, R78, !PT ;  /* 0x0000004eff6b7209 */ /* 0x001fc40007800000 */
[----:B-1----:R-:W-:Y:S01]  /*36c0*/  FMNMX R97, RZ, R74, !PT ;  /* 0x0000004aff617209 */ /* 0x002fe20007800000 */
[----:B------:R0:W-:Y:S01]  /*36d0*/  STG.E desc[UR8][R162.64+-0xc4f8], R105 ;  /* 0xff3b0869a2007986 */ /* 0x0001e2000c101908 */
[----:B------:R-:W-:Y:S01]  /*36e0*/  FMNMX R109, RZ, R70, !PT ;  /* 0x00000046ff6d7209 */ /* 0x000fe20007800000 */
[----:B------:R-:W-:Y:S01]  /*36f0*/  FADD R76, R157, R76 ;  /* 0x0000004c9d4c7221 */ /* 0x000fe20000000000 */
[----:B------:R-:W-:Y:S01]  /*3700*/  FMNMX R111, RZ, R71, !PT ;  /* 0x00000047ff6f7209 */ /* 0x000fe20007800000 */
[----:B------:R1:W-:Y:S01]  /*3710*/  STG.E desc[UR8][R162.64+-0xc4e4], R107 ;  /* 0xff3b1c6ba2007986 */ /* 0x0003e2000c101908 */
[----:B------:R-:W-:Y:S01]  /*3720*/  FMNMX R99, RZ, R72, !PT ;  /* 0x00000048ff637209 */ /* 0x000fe20007800000 */
[C---:B------:R-:W-:Y:S01]  /*3730*/  FADD R77, R156.reuse, R77 ;  /* 0x0000004d9c4d7221 */ /* 0x040fe20000000000 */
[----:B------:R-:W-:Y:S01]  /*3740*/  FADD R81, R156, R81 ;  /* 0x000000519c517221 */ /* 0x000fe20000000000 */
[----:B------:R2:W-:Y:S01]  /*3750*/  STG.E desc[UR8][R162.64+-0xf4], R97 ;  /* 0xffff0c61a2007986 */ /* 0x0005e2000c101908 */
[----:B------:R-:W-:Y:S01]  /*3760*/  FADD R82, R155, R82 ;  /* 0x000000529b527221 */ /* 0x000fe20000000000 */
[----:B------:R-:W-:Y:S01]  /*3770*/  FADD R88, R153, R88 ;  /* 0x0000005899587221 */ /* 0x000fe20000000000 */
[----:B0-----:R-:W-:Y:S01]  /*3780*/  FMNMX R105, RZ, R75, !PT ;  /* 0x0000004bff697209 */ /* 0x001fe20007800000 */
[----:B------:R-:W3:Y:S01]  /*3790*/  LDL.128 R68, [R0+-0x750] ;  /* 0xfff8b00000447983 */ /* 0x000ee20000100c00 */
[----:B-1----:R-:W-:-:S03]  /*37a0*/  FMNMX R107, RZ, R96, !PT ;  /* 0x00000060ff6b7209 */ /* 0x002fc60007800000 */
[----:B------:R-:W4:Y:S01]  /*37b0*/  LDL.128 R72, [R0+-0x50] ;  /* 0xffffb00000487983 */ /* 0x000f220000100c00 */
[----:B------:R-:W-:Y:S01]  /*37c0*/  FADD R96, R150, R87 ;  /* 0x0000005796607221 */ /* 0x000fe20000000000 */
[----:B--2---:R-:W-:Y:S02]  /*37d0*/  FMNMX R97, RZ, R80, !PT ;  /* 0x00000050ff617209 */ /* 0x004fe40007800000 */
[----:B------:R0:W-:Y:S01]  /*37e0*/  STG.E desc[UR8][R162.64+-0xc4f4], R109 ;  /* 0xff3b0c6da2007986 */ /* 0x0001e2000c101908 */
[----:B------:R-:W-:Y:S01]  /*37f0*/  FADD R84, R153, R84 ;  /* 0x0000005499547221 */ /* 0x000fe20000000000 */
[----:B------:R-:W-:Y:S02]  /*3800*/  FMNMX R115, RZ, R96, !PT ;  /* 0x00000060ff737209 */ /* 0x000fe40007800000 */
[----:B------:R1:W-:Y:S01]  /*3810*/  STG.E desc[UR8][R162.64+-0xc4f0], R111 ;  /* 0xff3b106fa2007986 */ /* 0x0003e2000c101908 */
[----:B------:R-:W-:Y:S01]  /*3820*/  FADD R85, R152, R85 ;  /* 0x0000005598557221 */ /* 0x000fe20000000000 */
[----:B------:R-:W-:-:S02]  /*3830*/  FADD R86, R151, R86 ;  /* 0x0000005697567221 */ /* 0x000fc40000000000 */
[----:B------:R2:W-:Y:S01]  /*3840*/  STG.E desc[UR8][R162.64+-0xfc], R99 ;  /* 0xffff0463a2007986 */ /* 0x0005e2000c101908 */
[----:B------:R-:W-:Y:S01]  /*3850*/  FADD R89, R152, R89 ;  /* 0x0000005998597221 */ /* 0x000fe20000000000 */
[----:B------:R-:W-:Y:S02]  /*3860*/  FADD R90, R151, R90 ;  /* 0x0000005a975a7221 */ /* 0x000fe40000000000 */
[----:B------:R2:W-:Y:S01]  /*3870*/  STG.E desc[UR8][R162.64+-0xf0], R105 ;  /* 0xffff1069a2007986 */ /* 0x0005e2000c101908 */
[----:B0-----:R-:W-:Y:S01]  /*3880*/  FMNMX R109, RZ, R76, !PT ;  /* 0x0000004cff6d7209 */ /* 0x001fe20007800000 */
[----:B------:R-:W-:Y:S01]  /*3890*/  FADD R96, R150, R91 ;  /* 0x0000005b96607221 */ /* 0x000fe20000000000 */
[----:B-1----:R-:W-:Y:S01]  /*38a0*/  FMNMX R111, RZ, R77, !PT ;  /* 0x0000004dff6f7209 */ /* 0x002fe20007800000 */
[----:B------:R0:W-:Y:S01]  /*38b0*/  STG.E desc[UR8][R162.64+-0xec], R97 ;  /* 0xffff1461a2007986 */ /* 0x0001e2000c101908 */
[----:B--2---:R-:W-:-:S03]  /*38c0*/  FMNMX R99, RZ, R81, !PT ;  /* 0x00000051ff637209 */ /* 0x004fc60007800000 */
[----:B------:R-:W2:Y:S01]  /*38d0*/  LDL.128 R76, [R0+-0x740] ;  /* 0xfff8c000004c7983 */ /* 0x000ea20000100c00 */
[----:B------:R-:W-:-:S03]  /*38e0*/  FMNMX R105, RZ, R82, !PT ;  /* 0x00000052ff697209 */ /* 0x000fc60007800000 */
[----:B------:R-:W2:Y:S01]  /*38f0*/  LDL.128 R80, [R0+-0x40] ;  /* 0xffffc00000507983 */ /* 0x000ea20000100c00 */
[----:B0-----:R-:W-:-:S03]  /*3900*/  FMNMX R97, RZ, R88, !PT ;  /* 0x00000058ff617209 */ /* 0x001fc60007800000 */
[----:B------:R0:W-:Y:S01]  /*3910*/  STG.E desc[UR8][R162.64+-0xc4ec], R109 ;  /* 0xff3b146da2007986 */ /* 0x0001e2000c101908 */
[C---:B------:R-:W-:Y:S01]  /*3920*/  FADD R92, R149.reuse, R92 ;  /* 0x0000005c955c7221 */ /* 0x040fe20000000000 */
[----:B------:R-:W-:Y:S02]  /*3930*/  FADD R98, R146, R95 ;  /* 0x0000005f92627221 */ /* 0x000fe40000000000 */
[----:B------:R1:W-:Y:S01]  /*3940*/  STG.E desc[UR8][R162.64+-0xc4e8], R111 ;  /* 0xff3b186fa2007986 */ /* 0x0003e2000c101908 */
[----:B------:R-:W-:-:S03]  /*3950*/  FADD R100, R149, R100 ;  /* 0x0000006495647221 */ /* 0x000fc60000000000 */
[----:B------:R1:W-:Y:S04]  /*3960*/  STG.E desc[UR8][R162.64+-0xc4e0], R113 ;  /* 0xff3b2071a2007986 */ /* 0x0003e8000c101908 */
[----:B------:R1:W-:Y:S01]  /*3970*/  STG.E desc[UR8][R162.64+-0xe8], R99 ;  /* 0xffff1863a2007986 */ /* 0x0003e2000c101908 */
[----:B0-----:R-:W-:-:S03]  /*3980*/  FMNMX R109, RZ, R84, !PT ;  /* 0x00000054ff6d7209 */ /* 0x001fc60007800000 */
[----:B------:R0:W-:Y:S01]  /*3990*/  STG.E desc[UR8][R162.64+-0xe4], R105 ;  /* 0xffff1c69a2007986 */ /* 0x0001e2000c101908 */
[----:B-1----:R-:W-:-:S03]  /*39a0*/  FMNMX R111, RZ, R85, !PT ;  /* 0x00000055ff6f7209 */ /* 0x002fc60007800000 */
[----:B------:R1:W-:Y:S01]  /*39b0*/  STG.E desc[UR8][R162.64+-0xe0], R107 ;  /* 0xffff206ba2007986 */ /* 0x0003e2000c101908 */
[----:B------:R-:W-:-:S03]  /*39c0*/  FMNMX R113, RZ, R86, !PT ;  /* 0x00000056ff717209 */ /* 0x000fc60007800000 */
[----:B------:R1:W-:Y:S01]  /*39d0*/  STG.E desc[UR8][R162.64+-0xdc], R97 ;  /* 0xffff2461a2007986 */ /* 0x0003e2000c101908 */
[----:B------:R-:W-:Y:S02]  /*39e0*/  FMNMX R99, RZ, R89, !PT ;  /* 0x00000059ff637209 */ /* 0x000fe40007800000 */
[----:B0-----:R-:W-:Y:S01]  /*39f0*/  FMNMX R105, RZ, R90, !PT ;  /* 0x0000005aff697209 */ /* 0x001fe20007800000 */
[----:B------:R-:W2:Y:S01]  /*3a00*/  LDL.128 R84, [R0+-0x730] ;  /* 0xfff8d00000547983 */ /* 0x000ea20000100c00 */
[----:B-1----:R-:W-:-:S03]  /*3a10*/  FMNMX R107, RZ, R96, !PT ;  /* 0x00000060ff6b7209 */ /* 0x002fc60007800000 */
[----:B------:R-:W2:Y:S01]  /*3a20*/  LDL.128 R88, [R0+-0x30] ;  /* 0xffffd00000587983 */ /* 0x000ea20000100c00 */
[C---:B------:R-:W-:Y:S01]  /*3a30*/  FADD R96, R148.reuse, R93 ;  /* 0x0000005d94607221 */ /* 0x040fe20000000000 */
[C---:B------:R-:W-:Y:S02]  /*3a40*/  FADD R97, R147.reuse, R94 ;  /* 0x0000005e93617221 */ /* 0x040fe40000000000 */
[----:B------:R0:W-:Y:S01]  /*3a50*/  STG.E desc[UR8][R162.64+-0xc4dc], R109 ;  /* 0xff3b246da2007986 */ /* 0x0001e2000c101908 */
[----:B------:R-:W-:Y:S01]  /*3a60*/  FMNMX R165, RZ, R98, !PT ;  /* 0x00000062ffa57209 */ /* 0x000fe20007800000 */
[----:B------:R-:W-:Y:S02]  /*3a70*/  FADD R101, R148, R101 ;  /* 0x0000006594657221 */ /* 0x000fe40000000000 */
[----:B------:R1:W-:Y:S01]  /*3a80*/  STG.E desc[UR8][R162.64+-0xc4d8], R111 ;  /* 0xff3b286fa2007986 */ /* 0x0003e2000c101908 */
[----:B------:R-:W-:Y:S01]  /*3a90*/  FADD R102, R147, R102 ;  /* 0x0000006693667221 */ /* 0x000fe20000000000 */
[----:B------:R-:W-:-:S02]  /*3aa0*/  FADD R103, R146, R103 ;  /* 0x0000006792677221 */ /* 0x000fc40000000000 */
[----:B------:R1:W-:Y:S04]  /*3ab0*/  STG.E desc[UR8][R162.64+-0xc4d4], R113 ;  /* 0xff3b2c71a2007986 */ /* 0x0003e8000c101908 */
[----:B------:R1:W-:Y:S01]  /*3ac0*/  STG.E desc[UR8][R162.64+-0xd8], R99 ;  /* 0xffff2863a2007986 */ /* 0x0003e2000c101908 */
[----:B0-----:R-:W-:-:S03]  /*3ad0*/  FMNMX R109, RZ, R92, !PT ;  /* 0x0000005cff6d7209 */ /* 0x001fc60007800000 */
[----:B------:R0:W-:Y:S01]  /*3ae0*/  STG.E desc[UR8][R162.64+-0xd4], R105 ;  /* 0xffff2c69a2007986 */ /* 0x0001e2000c101908 */
[----:B-1----:R-:W-:Y:S02]  /*3af0*/  FMNMX R111, RZ, R96, !PT ;  /* 0x00000060ff6f7209 */ /* 0x002fe40007800000 */
[----:B------:R-:W-:Y:S01]  /*3b00*/  FMNMX R113, RZ, R97, !PT ;  /* 0x00000061ff717209 */ /* 0x000fe20007800000 */
[----:B------:R-:W2:Y:S04]  /*3b10*/  LDL.128 R92, [R0+-0x720] ;  /* 0xfff8e000005c7983 */ /* 0x000ea80000100c00 */
[----:B------:R-:W2:Y:S01]  /*3b20*/  LDL.128 R96, [R0+-0x20] ;  /* 0xffffe00000607983 */ /* 0x000ea20000100c00 */
[----:B0-----:R-:W-:-:S03]  /*3b30*/  FMNMX R105, RZ, R100, !PT ;  /* 0x00000064ff697209 */ /* 0x001fc60007800000 */
[----:B------:R0:W-:Y:S01]  /*3b40*/  STG.E desc[UR8][R162.64+-0xc4d0], R115 ;  /* 0xff3b3073a2007986 */ /* 0x0001e2000c101908 */
[----:B------:R-:W-:-:S03]  /*3b50*/  FADD R108, R143, R22 ;  /* 0x000000168f6c7221 */ /* 0x000fc60000000000 */
[----:B------:R1:W-:Y:S04]  /*3b60*/  STG.E desc[UR8][R162.64+-0xc4cc], R109 ;  /* 0xff3b346da2007986 */ /* 0x0003e8000c101908 */
[----:B------:R1:W-:Y:S04]  /*3b70*/  STG.E desc[UR8][R162.64+-0xc4c0], R165 ;  /* 0xff3b40a5a2007986 */ /* 0x0003e8000c101908 */
[----:B------:R-:W-:Y:S01]  /*3b80*/  STG.E desc[UR8][R162.64+-0xd0], R107 ;  /* 0xffff306ba2007986 */ /* 0x000fe2000c101908 */
[----:B0-----:R-:W-:-:S03]  /*3b90*/  FMNMX R115, RZ, R102, !PT ;  /* 0x00000066ff737209 */ /* 0x001fc60007800000 */
[----:B------:R0:W-:Y:S01]  /*3ba0*/  STG.E desc[UR8][R162.64+-0xcc], R105 ;  /* 0xffff3469a2007986 */ /* 0x0001e2000c101908 */
[----:B-1----:R-:W-:Y:S02]  /*3bb0*/  FMNMX R109, RZ, R101, !PT ;  /* 0x00000065ff6d7209 */ /* 0x002fe40007800000 */
[----:B------:R-:W-:Y:S02]  /*3bc0*/  FMNMX R165, RZ, R103, !PT ;  /* 0x00000067ffa57209 */ /* 0x000fe40007800000 */
[----:B------:R-:W2:Y:S01]  /*3bd0*/  LDL.128 R100, [R0+-0x710] ;  /* 0xfff8f00000647983 */ /* 0x000ea20000100c00 */
[----:B------:R-:W-:-:S03]  /*3be0*/  FMNMX R164, RZ, R108, !PT ;  /* 0x0000006cffa47209 */ /* 0x000fc60007800000 */
[----:B0-----:R-:W2:Y:S04]  /*3bf0*/  LDL.128 R104, [R0+-0x10] ;  /* 0xfffff00000687983 */ /* 0x001ea80000100c00 */
[----:B------:R-:W-:Y:S04]  /*3c00*/  STG.E desc[UR8][R162.64+-0xc4c8], R111 ;  /* 0xff3b386fa2007986 */ /* 0x000fe8000c101908 */
[----:B------:R-:W-:Y:S04]  /*3c10*/  STG.E desc[UR8][R162.64+-0xc4c4], R113 ;  /* 0xff3b3c71a2007986 */ /* 0x000fe8000c101908 */
[----:B------:R0:W-:Y:S04]  /*3c20*/  STG.E desc[UR8][R162.64+-0xc8], R109 ;  /* 0xffff386da2007986 */ /* 0x0001e8000c101908 */
[----:B------:R1:W-:Y:S04]  /*3c30*/  STG.E desc[UR8][R162.64+-0xc4], R115 ;  /* 0xffff3c73a2007986 */ /* 0x0003e8000c101908 */
[----:B0-----:R-:W2:Y:S04]  /*3c40*/  LDL.128 R108, [R0+-0x700] ;  /* 0xfff90000006c7983 */ /* 0x001ea80000100c00 */
[----:B-1----:R-:W2:Y:S01]  /*3c50*/  LDL.128 R112, [R0] ;  /* 0x0000000000707983 */ /* 0x002ea20000100c00 */
[----:B------:R-:W-:Y:S01]  /*3c60*/  FADD R21, R144, R21 ;  /* 0x0000001590157221 */ /* 0x000fe20000000000 */
[----:B------:R-:W-:Y:S01]  /*3c70*/  FADD R23, R142, R23 ;  /* 0x000000178e177221 */ /* 0x000fe20000000000 */
[----:B------:R-:W-:Y:S01]  /*3c80*/  FADD R24, R145, R24 ;  /* 0x0000001891187221 */ /* 0x000fe20000000000 */
[----:B------:R-:W-:Y:S01]  /*3c90*/  FADD R25, R144, R25 ;  /* 0x0000001990197221 */ /* 0x000fe20000000000 */
[----:B------:R-:W-:Y:S01]  /*3ca0*/  FADD R26, R143, R26 ;  /* 0x0000001a8f1a7221 */ /* 0x000fe20000000000 */
[----:B------:R0:W-:Y:S01]  /*3cb0*/  STG.E desc[UR8][R162.64+-0xc0], R165 ;  /* 0xffff40a5a2007986 */ /* 0x0001e2000c101908 */
[----:B------:R-:W-:Y:S01]  /*3cc0*/  FMNMX R22, RZ, R21, !PT ;  /* 0x00000015ff167209 */ /* 0x000fe20007800000 */
[----:B------:R-:W-:Y:S01]  /*3cd0*/  FADD R27, R142, R27 ;  /* 0x0000001b8e1b7221 */ /* 0x000fe20000000000 */
[----:B------:R-:W-:Y:S01]  /*3ce0*/  FMNMX R21, RZ, R24, !PT ;  /* 0x00000018ff157209 */ /* 0x000fe20007800000 */
[----:B------:R-:W-:Y:S01]  /*3cf0*/  FADD R30, R139, R30 ;  /* 0x0000001e8b1e7221 */ /* 0x000fe20000000000 */
[----:B------:R-:W-:Y:S01]  /*3d00*/  FMNMX R25, RZ, R25, !PT ;  /* 0x00000019ff197209 */ /* 0x000fe20007800000 */
[----:B------:R-:W-:Y:S01]  /*3d10*/  FADD R32, R141, R32 ;  /* 0x000000208d207221 */ /* 0x000fe20000000000 */
[----:B------:R-:W-:Y:S01]  /*3d20*/  FADD R34, R139, R34 ;  /* 0x000000228b227221 */ /* 0x000fe20000000000 */
[----:B0-----:R-:W-:-:S02]  /*3d30*/  FMNMX R165, RZ, R23, !PT ;  /* 0x00000017ffa57209 */ /* 0x001fc40007800000 */
[----:B------:R-:W-:Y:S01]  /*3d40*/  FMNMX R23, RZ, R26, !PT ;  /* 0x0000001aff177209 */ /* 0x000fe20007800000 */
[----:B------:R0:W-:Y:S01]  /*3d50*/  STG.E desc[UR8][R162.64+-0xbc], R21 ;  /* 0xffff4415a2007986 */ /* 0x0001e2000c101908 */
[----:B------:R-:W-:Y:S01]  /*3d60*/  FMNMX R27, RZ, R27, !PT ;  /* 0x0000001bff1b7209 */ /* 0x000fe20007800000 */
[----:B------:R-:W-:Y:S02]  /*3d70*/  FADD R36, R137, R36 ;  /* 0x0000002489247221 */ /* 0x000fe40000000000 */
[----:B------:R1:W-:Y:S01]  /*3d80*/  STG.E desc[UR8][R162.64+-0xb8], R25 ;  /* 0xffff4819a2007986 */ /* 0x0003e2000c101908 */
[----:B------:R-:W-:Y:S01]  /*3d90*/  FADD R38, R135, R38 ;  /* 0x0000002687267221 */ /* 0x000fe20000000000 */
[----:B------:R-:W-:Y:S02]  /*3da0*/  FADD R40, R137, R40 ;  /* 0x0000002889287221 */ /* 0x000fe40000000000 */
[----:B------:R1:W-:Y:S01]  /*3db0*/  STG.E desc[UR8][R162.64+-0xb4], R23 ;  /* 0xffff4c17a2007986 */ /* 0x0003e2000c101908 */
[----:B------:R-:W-:Y:S01]  /*3dc0*/  FADD R42, R135, R42 ;  /* 0x0000002a872a7221 */ /* 0x000fe20000000000 */
[----:B0-----:R-:W-:-:S02]  /*3dd0*/  FMNMX R21, RZ, R32, !PT ;  /* 0x00000020ff157209 */ /* 0x001fc40007800000 */
[----:B-1----:R-:W-:Y:S02]  /*3de0*/  FMNMX R25, RZ, R30, !PT ;  /* 0x0000001eff197209 */ /* 0x002fe40007800000 */
[----:B------:R-:W-:Y:S01]  /*3df0*/  FMNMX R23, RZ, R34, !PT ;  /* 0x00000022ff177209 */ /* 0x000fe20007800000 */
[----:B------:R0:W-:Y:S01]  /*3e00*/  STG.E desc[UR8][R162.64+-0xb0], R27 ;  /* 0xffff501ba2007986 */ /* 0x0001e2000c101908 */
[----:B------:R-:W-:Y:S01]  /*3e10*/  FADD R44, R3, R44 ;  /* 0x0000002c032c7221 */ /* 0x000fe20000000000 */
[----:B------:R-:W-:Y:S02]  /*3e20*/  FADD R46, R5, R46 ;  /* 0x0000002e052e7221 */ /* 0x000fe40000000000 */
[----:B------:R1:W-:Y:S01]  /*3e30*/  STG.E desc[UR8][R162.64+-0xc4a4], R25 ;  /* 0xff3b5c19a2007986 */ /* 0x0003e2000c101908 */
[----:B------:R-:W-:Y:S01]  /*3e40*/  FADD R48, R3, R48 ;  /* 0x0000003003307221 */ /* 0x000fe20000000000 */
[----:B------:R-:W-:Y:S02]  /*3e50*/  FADD R50, R5, R50 ;  /* 0x0000003205327221 */ /* 0x000fe40000000000 */
[----:B------:R1:W-:Y:S04]  /*3e60*/  STG.E desc[UR8][R162.64+-0xac], R21 ;  /* 0xffff5415a2007986 */ /* 0x0003e8000c101908 */
[----:B------:R1:W-:Y:S01]  /*3e70*/  STG.E desc[UR8][R162.64+-0xa4], R23 ;  /* 0xffff5c17a2007986 */ /* 0x0003e2000c101908 */
[----:B0-----:R-:W-:-:S02]  /*3e80*/  FMNMX R27, RZ, R38, !PT ;  /* 0x00000026ff1b7209 */ /* 0x001fc40007800000 */
[----:B-1----:R-:W-:Y:S02]  /*3e90*/  FMNMX R25, RZ, R36, !PT ;  /* 0x00000024ff197209 */ /* 0x002fe40007800000 */
[----:B------:R-:W-:Y:S02]  /*3ea0*/  FMNMX R21, RZ, R40, !PT ;  /* 0x00000028ff157209 */ /* 0x000fe40007800000 */
[----:B------:R-:W-:Y:S01]  /*3eb0*/  FMNMX R23, RZ, R42, !PT ;  /* 0x0000002aff177209 */ /* 0x000fe20007800000 */
[----:B------:R0:W-:Y:S01]  /*3ec0*/  STG.E desc[UR8][R162.64+-0xc49c], R25 ;  /* 0xff3b6419a2007986 */ /* 0x0001e2000c101908 */
[----:B------:R-:W-:Y:S01]  /*3ed0*/  FADD R52, R7, R52 ;  /* 0x0000003407347221 */ /* 0x000fe20000000000 */
[----:B------:R-:W-:Y:S02]  /*3ee0*/  FADD R54, R9, R54 ;  /* 0x0000003609367221 */ /* 0x000fe40000000000 */
[----:B------:R1:W-:Y:S01]  /*3ef0*/  STG.E desc[UR8][R162.64+-0xc494], R27 ;  /* 0xff3b6c1ba2007986 */ /* 0x0003e2000c101908 */
[----:B------:R-:W-:Y:S01]  /*3f00*/  FADD R56, R7, R56 ;  /* 0x0000003807387221 */ /* 0x000fe20000000000 */
[----:B------:R-:W-:-:S02]  /*3f10*/  FADD R58, R9, R58 ;  /* 0x0000003a093a7221 */ /* 0x000fc40000000000 */
[----:B------:R1:W-:Y:S04]  /*3f20*/  STG.E desc[UR8][R162.64+-0x9c], R21 ;  /* 0xffff6415a2007986 */ /* 0x0003e8000c101908 */
[----:B------:R1:W-:Y:S01]  /*3f30*/  STG.E desc[UR8][R162.64+-0x94], R23 ;  /* 0xffff6c17a2007986 */ /* 0x0003e2000c101908 */
[----:B0-----:R-:W-:Y:S02]  /*3f40*/  FMNMX R25, RZ, R44, !PT ;  /* 0x0000002cff197209 */ /* 0x001fe40007800000 */
[----:B-1----:R-:W-:Y:S02]  /*3f50*/  FMNMX R27, RZ, R46, !PT ;  /* 0x0000002eff1b7209 */ /* 0x002fe40007800000 */
[----:B------:R-:W-:Y:S02]  /*3f60*/  FMNMX R21, RZ, R48, !PT ;  /* 0x00000030ff157209 */ /* 0x000fe40007800000 */
[----:B------:R-:W-:Y:S01]  /*3f70*/  FMNMX R23, RZ, R50, !PT ;  /* 0x00000032ff177209 */ /* 0x000fe20007800000 */
[----:B------:R0:W-:Y:S01]  /*3f80*/  STG.E desc[UR8][R162.64+-0xc48c], R25 ;  /* 0xff3b7419a2007986 */ /* 0x0001e2000c101908 */
[----:B------:R-:W-:Y:S01]  /*3f90*/  FADD R60, R11, R60 ;  /* 0x0000003c0b3c7221 */ /* 0x000fe20000000000 */
[----:B------:R-:W-:-:S02]  /*3fa0*/  FADD R62, R13, R62 ;  /* 0x0000003e0d3e7221 */ /* 0x000fc40000000000 */
[----:B------:R1:W-:Y:S01]  /*3fb0*/  STG.E desc[UR8][R162.64+-0xc484], R27 ;  /* 0xff3b7c1ba2007986 */ /* 0x0003e2000c101908 */
[----:B------:R-:W-:Y:S01]  /*3fc0*/  FADD R64, R11, R64 ;  /* 0x000000400b407221 */ /* 0x000fe20000000000 */
[----:B------:R-:W-:Y:S02]  /*3fd0*/  FADD R66, R13, R66 ;  /* 0x000000420d427221 */ /* 0x000fe40000000000 */
[----:B------:R1:W-:Y:S04]  /*3fe0*/  STG.E desc[UR8][R162.64+-0x8c], R21 ;  /* 0xffff7415a2007986 */ /* 0x0003e8000c101908 */
[----:B------:R1:W-:Y:S01]  /*3ff0*/  STG.E desc[UR8][R162.64+-0x84], R23 ;  /* 0xffff7c17a2007986 */ /* 0x0003e2000c101908 */
[----:B0-----:R-:W-:Y:S02]  /*4000*/  FMNMX R25, RZ, R52, !PT ;  /* 0x00000034ff197209 */ /* 0x001fe40007800000 */
[----:B-1----:R-:W-:-:S02]  /*4010*/  FMNMX R27, RZ, R54, !PT ;  /* 0x00000036ff1b7209 */ /* 0x002fc40007800000 */
[----:B------:R-:W-:Y:S02]  /*4020*/  FMNMX R21, RZ, R56, !PT ;  /* 0x00000038ff157209 */ /* 0x000fe40007800000 */
[----:B------:R-:W-:Y:S01]  /*4030*/  FMNMX R23, RZ, R58, !PT ;  /* 0x0000003aff177209 */ /* 0x000fe20007800000 */
[----:B------:R0:W-:Y:S04]  /*4040*/  STG.E desc[UR8][R162.64+-0xc47c], R25 ;  /* 0xff3b8419a2007986 */ /* 0x0001e8000c101908 */
[----:B------:R1:W-:Y:S04]  /*4050*/  STG.E desc[UR8][R162.64+-0xc474], R27 ;  /* 0xff3b8c1ba2007986 */ /* 0x0003e8000c101908 */
[----:B------:R3:W-:Y:S04]  /*4060*/  STG.E desc[UR8][R162.64+-0x7c], R21 ;  /* 0xffff8415a2007986 */ /* 0x0007e8000c101908 */
[----:B------:R4:W-:Y:S01]  /*4070*/  STG.E desc[UR8][R162.64+-0x74], R23 ;  /* 0xffff8c17a2007986 */ /* 0x0009e2000c101908 */
[----:B0-----:R-:W-:-:S02]  /*4080*/  FMNMX R25, RZ, R60, !PT ;  /* 0x0000003cff197209 */ /* 0x001fc40007800000 */
[----:B-1----:R-:W-:Y:S02]  /*4090*/  FMNMX R27, RZ, R62, !PT ;  /* 0x0000003eff1b7209 */ /* 0x002fe40007800000 */
[----:B---3--:R-:W-:Y:S01]  /*40a0*/  FMNMX R21, RZ, R64, !PT ;  /* 0x00000040ff157209 */ /* 0x008fe20007800000 */
[----:B------:R-:W-:Y:S01]  /*40b0*/  FADD R68, R15, R68 ;  /* 0x000000440f447221 */ /* 0x000fe20000000000 */
[----:B----4-:R-:W-:Y:S01]  /*40c0*/  FMNMX R23, RZ, R66, !PT ;  /* 0x00000042ff177209 */ /* 0x010fe20007800000 */
[----:B------:R-:W-:Y:S01]  /*40d0*/  FADD R70, R17, R70 ;  /* 0x0000004611467221 */ /* 0x000fe20000000000 */
[----:B------:R-:W-:Y:S01]  /*40e0*/  FADD R72, R15, R72 ;  /* 0x000000480f487221 */ /* 0x000fe20000000000 */
[----:B------:R-:W-:Y:S01]  /*40f0*/  FADD R74, R17, R74 ;  /* 0x0000004a114a7221 */ /* 0x000fe20000000000 */
[----:B------:R0:W-:Y:S04]  /*4100*/  STG.E desc[UR8][R162.64+-0xc46c], R25 ;  /* 0xff3b9419a2007986 */ /* 0x0001e8000c101908 */
[----:B------:R1:W-:Y:S04]  /*4110*/  STG.E desc[UR8][R162.64+-0xc464], R27 ;  /* 0xff3b9c1ba2007986 */ /* 0x0003e8000c101908 */
[----:B------:R3:W-:Y:S04]  /*4120*/  STG.E desc[UR8][R162.64+-0x6c], R21 ;  /* 0xffff9415a2007986 */ /* 0x0007e8000c101908 */
[----:B------:R4:W-:Y:S01]  /*4130*/  STG.E desc[UR8][R162.64+-0x64], R23 ;  /* 0xffff9c17a2007986 */ /* 0x0009e2000c101908 */
[----:B0-----:R-:W-:-:S02]  /*4140*/  FMNMX R25, RZ, R68, !PT ;  /* 0x00000044ff197209 */ /* 0x001fc40007800000 */
[----:B-1----:R-:W-:Y:S02]  /*4150*/  FMNMX R27, RZ, R70, !PT ;  /* 0x00000046ff1b7209 */ /* 0x002fe40007800000 */
[----:B---3--:R-:W-:Y:S01]  /*4160*/  FMNMX R21, RZ, R72, !PT ;  /* 0x00000048ff157209 */ /* 0x008fe20007800000 */
[----:B--2---:R-:W-:Y:S01]  /*4170*/  FADD R76, R19, R76 ;  /* 0x0000004c134c7221 */ /* 0x004fe20000000000 */
        /* <DEDUP_REMOVED lines=10> */
[----:B--2---:R-:W-:Y:S02]  /*4220*/  FMNMX R21, RZ, R80, !PT ;  /* 0x00000050ff157209 */ /* 0x004fe40007800000 */
[----:B---3--:R-:W-:Y:S01]  /*4230*/  FMNMX R23, RZ, R82, !PT ;  /* 0x00000052ff177209 */ /* 0x008fe20007800000 */
[----:B------:R0:W-:Y:S01]  /*4240*/  STG.E desc[UR8][R162.64+-0xc44c], R25 ;  /* 0xff3bb419a2007986 */ /* 0x0001e2000c101908 */
[----:B------:R-:W-:Y:S01]  /*4250*/  FADD R84, R119, R84 ;  /* 0x0000005477547221 */ /* 0x000fe20000000000 */
[----:B------:R-:W-:Y:S01]  /*4260*/  FADD R86, R121, R86 ;  /* 0x0000005679567221 */ /* 0x000fe20000000000 */
[----:B------:R-:W-:Y:S01]  /*4270*/  FADD R88, R119, R88 ;  /* 0x0000005877587221 */ /* 0x000fe20000000000 */
[----:B------:R-:W-:Y:S01]  /*4280*/  FADD R90, R121, R90 ;  /* 0x0000005a795a7221 */ /* 0x000fe20000000000 */
[----:B------:R1:W-:Y:S01]  /*4290*/  STG.E desc[UR8][R162.64+-0xc444], R27 ;  /* 0xff3bbc1ba2007986 */ /* 0x0003e2000c101908 */
[----:B0-----:R-:W-:-:S03]  /*42a0*/  FMNMX R25, RZ, R84, !PT ;  /* 0x00000054ff197209 */ /* 0x001fc60007800000 */
[----:B------:R0:W-:Y:S01]  /*42b0*/  STG.E desc[UR8][R162.64+-0x4c], R21 ;  /* 0xffffb415a2007986 */ /* 0x0001e2000c101908 */
[----:B------:R-:W-:-:S03]  /*42c0*/  FADD R20, R145, R20 ;  /* 0x0000001491147221 */ /* 0x000fc60000000000 */
[----:B------:R2:W-:Y:S01]  /*42d0*/  STG.E desc[UR8][R162.64+-0x44], R23 ;  /* 0xffffbc17a2007986 */ /* 0x0005e2000c101908 */
[----:B-1----:R-:W-:Y:S02]  /*42e0*/  FMNMX R27, RZ, R86, !PT ;  /* 0x00000056ff1b7209 */ /* 0x002fe40007800000 */
[----:B0-----:R-:W-:Y:S02]  /*42f0*/  FMNMX R21, RZ, R88, !PT ;  /* 0x00000058ff157209 */ /* 0x001fe40007800000 */
[----:B--2---:R-:W-:Y:S01]  /*4300*/  FMNMX R23, RZ, R90, !PT ;  /* 0x0000005aff177209 */ /* 0x004fe20007800000 */
[----:B------:R-:W-:Y:S01]  /*4310*/  FADD R92, R123, R92 ;  /* 0x0000005c7b5c7221 */ /* 0x000fe20000000000 */
[----:B------:R-:W-:Y:S01]  /*4320*/  FADD R94, R125, R94 ;  /* 0x0000005e7d5e7221 */ /* 0x000fe20000000000 */
[----:B------:R-:W-:Y:S01]  /*4330*/  FADD R96, R123, R96 ;  /* 0x000000607b607221 */ /* 0x000fe20000000000 */
[----:B------:R-:W-:Y:S01]  /*4340*/  FADD R98, R125, R98 ;  /* 0x000000627d627221 */ /* 0x000fe20000000000 */
[----:B------:R0:W-:Y:S01]  /*4350*/  STG.E desc[UR8][R162.64+-0xc43c], R25 ;  /* 0xff3bc419a2007986 */ /* 0x0001e2000c101908 */
[----:B------:R-:W-:-:S03]  /*4360*/  FMNMX R20, RZ, R20, !PT ;  /* 0x00000014ff147209 */ /* 0x000fc60007800000 */
[----:B------:R1:W-:Y:S04]  /*4370*/  STG.E desc[UR8][R162.64+-0xc434], R27 ;  /* 0xff3bcc1ba2007986 */ /* 0x0003e8000c101908 */
[----:B------:R2:W-:Y:S04]  /*4380*/  STG.E desc[UR8][R162.64+-0x3c], R21 ;  /* 0xffffc415a2007986 */ /* 0x0005e8000c101908 */
[----:B------:R3:W-:Y:S01]  /*4390*/  STG.E desc[UR8][R162.64+-0x34], R23 ;  /* 0xffffcc17a2007986 */ /* 0x0007e2000c101908 */
[----:B0-----:R-:W-:Y:S02]  /*43a0*/  FMNMX R25, RZ, R92, !PT ;  /* 0x0000005cff197209 */ /* 0x001fe40007800000 */
[----:B-1----:R-:W-:-:S02]  /*43b0*/  FMNMX R27, RZ, R94, !PT ;  /* 0x0000005eff1b7209 */ /* 0x002fc40007800000 */
[----:B--2---:R-:W-:Y:S02]  /*43c0*/  FMNMX R21, RZ, R96, !PT ;  /* 0x00000060ff157209 */ /* 0x004fe40007800000 */
[----:B---3--:R-:W-:Y:S01]  /*43d0*/  FMNMX R23, RZ, R98, !PT ;  /* 0x00000062ff177209 */ /* 0x008fe20007800000 */
[----:B------:R-:W-:Y:S01]  /*43e0*/  FADD R100, R127, R100 ;  /* 0x000000647f647221 */ /* 0x000fe20000000000 */
[----:B------:R-:W-:Y:S01]  /*43f0*/  FADD R102, R129, R102 ;  /* 0x0000006681667221 */ /* 0x000fe20000000000 */
[----:B------:R-:W-:Y:S01]  /*4400*/  FADD R104, R127, R104 ;  /* 0x000000687f687221 */ /* 0x000fe20000000000 */
[----:B------:R-:W-:Y:S01]  /*4410*/  FADD R106, R129, R106 ;  /* 0x0000006a816a7221 */ /* 0x000fe20000000000 */
[----:B------:R0:W-:Y:S01]  /*4420*/  STG.E desc[UR8][R162.64+-0xc42c], R25 ;  /* 0xff3bd419a2007986 */ /* 0x0001e2000c101908 */
[----:B------:R-:W-:Y:S01]  /*4430*/  FADD R28, R141, R28 ;  /* 0x0000001c8d1c7221 */ /* 0x000fe20000000000 */
[----:B------:R-:W-:Y:S02]  /*4440*/  FADD R31, R138, R31 ;  /* 0x0000001f8a1f7221 */ /* 0x000fe40000000000 */
        /* <DEDUP_REMOVED lines=9> */
[----:B------:R-:W-:Y:S01]  /*44e0*/  FADD R43, R134, R43 ;  /* 0x0000002b862b7221 */ /* 0x000fe20000000000 */
[----:B------:R0:W-:Y:S01]  /*44f0*/  STG.E desc[UR8][R162.64+-0xc4bc], R20 ;  /* 0xff3b4414a2007986 */ /* 0x0001e2000c101908 */
[----:B-1----:R-:W-:Y:S01]  /*4500*/  FMNMX R27, RZ, R102, !PT ;  /* 0x00000066ff1b7209 */ /* 0x002fe20007800000 */
[----:B------:R-:W-:Y:S01]  /*4510*/  FADD R45, R2, R45 ;  /* 0x0000002d022d7221 */ /* 0x000fe20000000000 */
[----:B------:R-:W-:Y:S01]  /*4520*/  FADD R47, R4, R47 ;  /* 0x0000002f042f7221 */ /* 0x000fe20000000000 */
[----:B--2---:R-:W-:Y:S01]  /*4530*/  FMNMX R21, RZ, R104, !PT ;  /* 0x00000068ff157209 */ /* 0x004fe20007800000 */
[----:B------:R-:W-:Y:S01]  /*4540*/  FADD R49, R2, R49 ;  /* 0x0000003102317221 */ /* 0x000fe20000000000 */
[----:B------:R-:W-:Y:S01]  /*4550*/  FADD R51, R4, R51 ;  /* 0x0000003304337221 */ /* 0x000fe20000000000 */
[----:B------:R-:W-:Y:S01]  /*4560*/  FADD R53, R6, R53 ;  /* 0x0000003506357221 */ /* 0x000fe20000000000 */
[----:B---3--:R-:W-:Y:S01]  /*4570*/  FMNMX R23, RZ, R106, !PT ;  /* 0x0000006aff177209 */ /* 0x008fe20007800000 */
[----:B------:R-:W-:Y:S01]  /*4580*/  FADD R55, R8, R55 ;  /* 0x0000003708377221 */ /* 0x000fe20000000000 */
[----:B------:R-:W-:Y:S01]  /*4590*/  FADD R57, R6, R57 ;  /* 0x0000003906397221 */ /* 0x000fe20000000000 */
[----:B------:R-:W-:Y:S01]  /*45a0*/  FADD R59, R8, R59 ;  /* 0x0000003b083b7221 */ /* 0x000fe20000000000 */
[----:B0-----:R-:W-:Y:S01]  /*45b0*/  FADD R20, R140, R29 ;  /* 0x0000001d8c147221 */ /* 0x001fe20000000000 */
[----:B------:R-:W-:Y:S01]  /*45c0*/  FADD R61, R10, R61 ;  /* 0x0000003d0a3d7221 */ /* 0x000fe20000000000 */
        /* <DEDUP_REMOVED lines=30> */
[----:B------:R0:W-:Y:S01]  /*47b0*/  STG.E desc[UR8][R162.64+-0xc4b0], R165 ;  /* 0xff3b50a5a2007986 */ /* 0x0001e2000c101908 */
[----:B------:R-:W-:-:S02]  /*47c0*/  FMNMX R29, RZ, R28, !PT ;  /* 0x0000001cff1d7209 */ /* 0x000fc40007800000 */
[----:B------:R-:W-:Y:S01]  /*47d0*/  FMNMX R31, RZ, R31, !PT ;  /* 0x0000001fff1f7209 */ /* 0x000fe20007800000 */
[----:B------:R1:W-:Y:S01]  /*47e0*/  STG.E desc[UR8][R162.64+-0xc41c], R25 ;  /* 0xff3be419a2007986 */ /* 0x0003e2000c101908 */
[----:B------:R-:W-:Y:S02]  /*47f0*/  FMNMX R33, RZ, R33, !PT ;  /* 0x00000021ff217209 */ /* 0x000fe40007800000 */
[----:B------:R-:W-:Y:S01]  /*4800*/  FMNMX R35, RZ, R35, !PT ;  /* 0x00000023ff237209 */ /* 0x000fe20007800000 */
[----:B------:R2:W-:Y:S01]  /*4810*/  STG.E desc[UR8][R162.64+-0xc414], R27 ;  /* 0xff3bec1ba2007986 */ /* 0x0005e2000c101908 */
[----:B------:R-:W-:Y:S02]  /*4820*/  FMNMX R37, RZ, R37, !PT ;  /* 0x00000025ff257209 */ /* 0x000fe40007800000 */
[----:B------:R-:W-:Y:S01]  /*4830*/  FMNMX R39, RZ, R39, !PT ;  /* 0x00000027ff277209 */ /* 0x000fe20007800000 */
[----:B------:R3:W-:Y:S01]  /*4840*/  STG.E desc[UR8][R162.64+-0x1c], R21 ;  /* 0xffffe415a2007986 */ /* 0x0007e2000c101908 */
[----:B0-----:R-:W-:-:S02]  /*4850*/  FMNMX R165, RZ, R20, !PT ;  /* 0x00000014ffa57209 */ /* 0x001fc40007800000 */
[----:B------:R-:W-:Y:S01]  /*4860*/  FMNMX R41, RZ, R41, !PT ;  /* 0x00000029ff297209 */ /* 0x000fe20007800000 */
[----:B------:R0:W-:Y:S01]  /*4870*/  STG.E desc[UR8][R162.64+-0x14], R23 ;  /* 0xffffec17a2007986 */ /* 0x0001e2000c101908 */
[----:B------:R-:W-:Y:S02]  /*4880*/  FMNMX R43, RZ, R43, !PT ;  /* 0x0000002bff2b7209 */ /* 0x000fe40007800000 */
[----:B------:R-:W-:Y:S02]  /*4890*/  FMNMX R45, RZ, R45, !PT ;  /* 0x0000002dff2d7209 */ /* 0x000fe40007800000 */
[----:B------:R-:W-:Y:S02]  /*48a0*/  FMNMX R47, RZ, R47, !PT ;  /* 0x0000002fff2f7209 */ /* 0x000fe40007800000 */
[----:B------:R-:W-:Y:S02]  /*48b0*/  FMNMX R49, RZ, R49, !PT ;  /* 0x00000031ff317209 */ /* 0x000fe40007800000 */
[----:B------:R-:W-:-:S02]  /*48c0*/  FMNMX R51, RZ, R51, !PT ;  /* 0x00000033ff337209 */ /* 0x000fc40007800000 */
[----:B------:R-:W-:Y:S02]  /*48d0*/  FMNMX R53, RZ, R53, !PT ;  /* 0x00000035ff357209 */ /* 0x000fe40007800000 */
        /* <DEDUP_REMOVED lines=26> */
[----:B-1----:R-:W-:Y:S02]  /*4a80*/  FMNMX R25, RZ, R108, !PT ;  /* 0x0000006cff197209 */ /* 0x002fe40007800000 */
[----:B------:R-:W-:Y:S02]  /*4a90*/  FMNMX R109, RZ, R109, !PT ;  /* 0x0000006dff6d7209 */ /* 0x000fe40007800000 */
[----:B--2---:R-:W-:-:S02]  /*4aa0*/  FMNMX R27, RZ, R110, !PT ;  /* 0x0000006eff1b7209 */ /* 0x004fc40007800000 */
[----:B------:R-:W-:Y:S02]  /*4ab0*/  FMNMX R111, RZ, R111, !PT ;  /* 0x0000006fff6f7209 */ /* 0x000fe40007800000 */
[----:B---3--:R-:W-:Y:S02]  /*4ac0*/  FMNMX R21, RZ, R112, !PT ;  /* 0x00000070ff157209 */ /* 0x008fe40007800000 */
[----:B------:R-:W-:Y:S02]  /*4ad0*/  FMNMX R113, RZ, R113, !PT ;  /* 0x00000071ff717209 */ /* 0x000fe40007800000 */
[----:B0-----:R-:W-:Y:S02]  /*4ae0*/  FMNMX R23, RZ, R114, !PT ;  /* 0x00000072ff177209 */ /* 0x001fe40007800000 */
[----:B------:R-:W-:Y:S01]  /*4af0*/  FMNMX R115, RZ, R115, !PT ;  /* 0x00000073ff737209 */ /* 0x000fe20007800000 */
[----:B------:R-:W-:Y:S04]  /*4b00*/  STG.E desc[UR8][R162.64+-0xc4b8], R22 ;  /* 0xff3b4816a2007986 */ /* 0x000fe8000c101908 */
        /* <DEDUP_REMOVED lines=48> */
[----:B------:R-:W-:Y:S01]  /*4e10*/  STG.E desc[UR8][R162.64], R115 ;  /* 0x00000073a2007986 */ /* 0x000fe2000c101908 */
[----:B------:R-:W-:Y:S01]  /*4e20*/  UIADD3 UR4, UPT, UPT, UR4, 0x1, URZ ;  /* 0x0000000104047890 */ /* 0x000fe2000fffe0ff */
[----:B------:R-:W-:-:S03]  /*4e30*/  FADD R99, R124, R99 ;  /* 0x000000637c637221 */ /* 0x000fc60000000000 */
[----:B------:R-:W-:Y:S02]  /*4e40*/  UISETP.NE.AND UP0, UPT, UR4, 0x7, UPT ;  /* 0x000000070400788c */ /* 0x000fe4000bf05270 */
[----:B------:R-:W-:Y:S02]  /*4e50*/  FMNMX R99, RZ, R99, !PT ;  /* 0x00000063ff637209 */ /* 0x000fe40007800000 */
[----:B------:R-:W-:Y:S02]  /*4e60*/  IADD3 R96, P0, PT, R162, 0x1c00, RZ ;  /* 0x00001c00a2607810 */ /* 0x000fe40007f1e0ff */
[----:B------:R-:W-:Y:S01]  /*4e70*/  IADD3 R0, PT, PT, R0, 0x100, RZ ;  /* 0x0000010000007810 */ /* 0x000fe20007ffe0ff */
[----:B------:R0:W-:Y:S02]  /*4e80*/  STG.E desc[UR8][R162.64+-0x20], R99 ;  /* 0xffffe063a2007986 */ /* 0x0001e4000c101908 */
[----:B0-----:R-:W-:Y:S01]  /*4e90*/  IADD3.X R99, PT, PT, RZ, R163, RZ, P0, !PT ;  /* 0x000000a3ff637210 */ /* 0x001fe200007fe4ff */
[----:B------:R-:W-:Y:S07]  /*4ea0*/  BRA.U UP0, `(.L_x_4) ;  /* 0xffffffe500607547 */ /* 0x000fee000b83ffff */
[----:B------:R-:W-:Y:S05]  /*4eb0*/  EXIT ;  /* 0x000000000000794d */ /* 0x000fea0003800000 */
.L_x_5:
[----:B------:R-:W-:-:S00]  /*4ec0*/  BRA `(.L_x_5) ;  /* 0xfffffffc00fc7947 */ /* 0x000fc0000383ffff */
[----:B------:R-:W-:-:S00]  /*4ed0*/  NOP ;  /* 0x0000000000007918 */ /* 0x000fc00000000000 */
        /* <DEDUP_REMOVED lines=10> */
.L_x_6:


//--------------------- .nv.shared.my_kernel_kernel0 --------------------------
	.section	.nv.shared.my_kernel_kernel0,"aw",@nobits
	.sectionflags	@""
	.align	4
.nv.shared.my_kernel_kernel0:
	.zero		25984


//--------------------- .nv.shared.reserved.0     --------------------------
	.section	.nv.shared.reserved.0,"aw",@nobits
	.weak		__nv_reservedSMEM_offset_0_alias
	.size		__nv_reservedSMEM_offset_0_alias, 0, 64
	.other		__nv_reservedSMEM_offset_0_alias,@"STO_CUDA_RESERVED_SHARED STV_DEFAULT"
__nv_reservedSMEM_offset_0_alias:
	.zero		0
	.zero		64


//--------------------- .nv.constant0.my_kernel_kernel0 --------------------------
	.section	.nv.constant0.my_kernel_kernel0,"a",@progbits
	.sectionflags	@""
	.align	4
.nv.constant0.my_kernel_kernel0:
	.zero		928


//--------------------- SYMBOLS --------------------------

	.type		.nv.reservedSmem.offset0,@object
	.size		.nv.reservedSmem.offset0,0x4
	.type		.nv.reservedSmem.cap,@object
	.size		.nv.reservedSmem.cap,0x4
